	.target	sm_90a

	.elftype	@"ET_EXEC"


//--------------------- .note.nv.tkinfo           --------------------------
	.section	.note.nv.tkinfo,"",@"SHT_NOTE"
	.sectionflags	@"SHF_NOTE_NV_TKINFO"
	.tkinfo
        /*0018*/ 	.word	0x00000002
        /*0030*/ 	.string	""
        /*0030*/ 	.string	"ptxas"
        /*0030*/ 	.string	"Cuda compilation tools, release 13.0, V13.0.88"
        /*0030*/ 	.string	"Build cuda_13.0.r13.0/compiler.36424714_0"
        /*0030*/ 	.string	"-v  -suppress-debug-info  -lineinfo  -arch sm_90a "



//--------------------- .note.nv.cuinfo           --------------------------
	.section	.note.nv.cuinfo,"",@"SHT_NOTE"
	.sectionflags	@"SHF_NOTE_NV_CUINFO"
        /*0018*/ 	.short	0x0002
        /*001a*/ 	.short	0x005a
        /*001c*/ 	.short	0x0082
	.zero		2


//--------------------- .nv.info                  --------------------------
	.section	.nv.info,"",@"SHT_CUDA_INFO"
	.align	4


	//----- nvinfo : EIATTR_REGCOUNT
	.align		4
        /*0000*/ 	.byte	0x04, 0x2f
        /*0002*/ 	.short	(.L_1 - .L_0)
	.align		4
.L_0:
        /*0004*/ 	.word	index@(gluon_mma)
        /*0008*/ 	.word	0x000000fe


	//----- nvinfo : EIATTR_FRAME_SIZE
	.align		4
.L_1:
        /*000c*/ 	.byte	0x04, 0x11
        /*000e*/ 	.short	(.L_3 - .L_2)
	.align		4
.L_2:
        /*0010*/ 	.word	index@(gluon_mma)
        /*0014*/ 	.word	0x00000010


	//----- nvinfo : EIATTR_MIN_STACK_SIZE
	.align		4
.L_3:
        /*0018*/ 	.byte	0x04, 0x12
        /*001a*/ 	.short	(.L_5 - .L_4)
	.align		4
.L_4:
        /*001c*/ 	.word	index@(gluon_mma)
        /*0020*/ 	.word	0x00000010
.L_5:


//--------------------- .nv.compat                --------------------------
	.section	.nv.compat,"",@"SHT_CUDA_COMPAT_INFO"
	.align	4
        /*0000*/ 	.byte	0x02, 0x09, 0x01, 0x00, 0x02, 0x02, 0x04, 0x00, 0x02, 0x05, 0x05, 0x00, 0x03, 0x07, 0x01, 0x01
        /*0010*/ 	.byte	0x02, 0x03, 0x00, 0x00, 0x02, 0x06, 0x01, 0x00, 0x04, 0x0b, 0x08, 0x00, 0x00, 0x00, 0x00, 0x00
        /*0020*/ 	.byte	0x00, 0x00, 0x00, 0x00


//--------------------- .nv.info.gluon_mma        --------------------------
	.section	.nv.info.gluon_mma,"",@"SHT_CUDA_INFO"
	.sectionflags	@""
	.align	4


	//----- nvinfo : EIATTR_CUDA_API_VERSION
	.align		4
        /*0000*/ 	.byte	0x04, 0x37
        /*0002*/ 	.short	(.L_7 - .L_6)
.L_6:
        /*0004*/ 	.word	0x00000082


	//----- nvinfo : EIATTR_KPARAM_INFO
	.align		4
.L_7:
        /*0008*/ 	.byte	0x04, 0x17
        /*000a*/ 	.short	(.L_9 - .L_8)
.L_8:
        /*000c*/ 	.word	0x00000000
        /*0010*/ 	.short	0x0004
        /*0012*/ 	.short	0x0020
        /*0014*/ 	.byte	0x00, 0xf4, 0x21, 0x00


	//----- nvinfo : EIATTR_KPARAM_INFO
	.align		4
.L_9:
        /*0018*/ 	.byte	0x04, 0x17
        /*001a*/ 	.short	(.L_11 - .L_10)
.L_10:
        /*001c*/ 	.word	0x00000000
        /*0020*/ 	.short	0x0003
        /*0022*/ 	.short	0x0018
        /*0024*/ 	.byte	0x00, 0xf4, 0x21, 0x00


	//----- nvinfo : EIATTR_KPARAM_INFO
	.align		4
.L_11:
        /*0028*/ 	.byte	0x04, 0x17
        /*002a*/ 	.short	(.L_13 - .L_12)
.L_12:
        /*002c*/ 	.word	0x00000000
        /*0030*/ 	.short	0x0002
        /*0032*/ 	.short	0x0010
        /*0034*/ 	.byte	0x00, 0xf4, 0x21, 0x00


	//----- nvinfo : EIATTR_KPARAM_INFO
	.align		4
.L_13:
        /*0038*/ 	.byte	0x04, 0x17
        /*003a*/ 	.short	(.L_15 - .L_14)
.L_14:
        /*003c*/ 	.word	0x00000000
        /*0040*/ 	.short	0x0001
        /*0042*/ 	.short	0x0008
        /*0044*/ 	.byte	0x00, 0xf4, 0x21, 0x00


	//----- nvinfo : EIATTR_KPARAM_INFO
	.align		4
.L_15:
        /*0048*/ 	.byte	0x04, 0x17
        /*004a*/ 	.short	(.L_17 - .L_16)
.L_16:
        /*004c*/ 	.word	0x00000000
        /*0050*/ 	.short	0x0000
        /*0052*/ 	.short	0x0000
        /*0054*/ 	.byte	0x00, 0xf4, 0x21, 0x00


	//----- nvinfo : EIATTR_SPARSE_MMA_MASK
	.align		4
.L_17:
        /*0058*/ 	.byte	0x03, 0x50
        /*005a*/ 	.short	0x0000


	//----- nvinfo : EIATTR_MAXREG_COUNT
	.align		4
        /*005c*/ 	.byte	0x03, 0x1b
        /*005e*/ 	.short	0x00ff


	//----- nvinfo : EIATTR_NUM_BARRIERS
	.align		4
        /*0060*/ 	.byte	0x02, 0x4c
        /*0062*/ 	.byte	0x01
	.zero		1


	//----- nvinfo : EIATTR_ANNOTATIONS
	.align		4
        /*0064*/ 	.byte	0x04, 0x55
        /*0066*/ 	.short	(.L_19 - .L_18)


	//   ....[0]....
.L_18:
        /*0068*/ 	.word	0x00000001
        /*006c*/ 	.byte	0x30, 0x20, 0x00, 0x00, 0x01, 0x00, 0x00, 0x00, 0xf0, 0x20, 0x00, 0x00, 0x01, 0x00, 0x00, 0x00
        /*007c*/ 	.byte	0x30, 0x21, 0x00, 0x00, 0x01, 0x00, 0x00, 0x00, 0x40, 0x21, 0x00, 0x00


	//----- nvinfo : EIATTR_MERCURY_ISA_VERSION
	.align		4
.L_19:
        /*0088*/ 	.byte	0x03, 0x5f
        /*008a*/ 	.short	0x0101


	//----- nvinfo : EIATTR_EXIT_INSTR_OFFSETS
	.align		4
        /*008c*/ 	.byte	0x04, 0x1c
        /*008e*/ 	.short	(.L_21 - .L_20)


	//   ....[0]....
.L_20:
        /*0090*/ 	.word	0x000070c0


	//----- nvinfo : EIATTR_REQNTID
	.align		4
.L_21:
        /*0094*/ 	.byte	0x04, 0x10
        /*0096*/ 	.short	(.L_23 - .L_22)
.L_22:
        /*0098*/ 	.word	0x00000080
        /*009c*/ 	.word	0x00000001
        /*00a0*/ 	.word	0x00000001


	//----- nvinfo : EIATTR_CBANK_PARAM_SIZE
	.align		4
.L_23:
        /*00a4*/ 	.byte	0x03, 0x19
        /*00a6*/ 	.short	0x0028


	//----- nvinfo : EIATTR_PARAM_CBANK
	.align		4
        /*00a8*/ 	.byte	0x04, 0x0a
        /*00aa*/ 	.short	(.L_25 - .L_24)
	.align		4
.L_24:
        /*00ac*/ 	.word	index@(.nv.constant0.gluon_mma)
        /*00b0*/ 	.short	0x0210
        /*00b2*/ 	.short	0x0028


	//----- nvinfo : EIATTR_SW_WAR
	.align		4
.L_25:
        /*00b4*/ 	.byte	0x04, 0x36
        /*00b6*/ 	.short	(.L_27 - .L_26)
.L_26:
        /*00b8*/ 	.word	0x00000008
.L_27:


//--------------------- .nv.callgraph             --------------------------
	.section	.nv.callgraph,"",@"SHT_CUDA_CALLGRAPH"
	.align	4
	.sectionentsize	8
	.align		4
        /*0000*/ 	.word	0x00000000
	.align		4
        /*0004*/ 	.word	0xffffffff
	.align		4
        /*0008*/ 	.word	0x00000000
	.align		4
        /*000c*/ 	.word	0xfffffffe
	.align		4
        /*0010*/ 	.word	0x00000000
	.align		4
        /*0014*/ 	.word	0xfffffffd
	.align		4
        /*0018*/ 	.word	0x00000000
	.align		4
        /*001c*/ 	.word	0xfffffffc


//--------------------- .text.gluon_mma           --------------------------
	.section	.text.gluon_mma,"ax",@progbits
	.align	128
        .global         gluon_mma
        .type           gluon_mma,@function
        .size           gluon_mma,(.L_x_1 - gluon_mma)
        .other          gluon_mma,@"STO_CUDA_ENTRY STV_DEFAULT"
gluon_mma:
.text.gluon_mma:
[----:B------:R-:W0:Y:S01]  /*0000*/  LDC R1, c[0x0][0x28] ;  /* 0x00000a00ff017b82 */ /* 0x000e220000000800 */
[----:B------:R-:W1:Y:S07]  /*0010*/  S2R R177, SR_TID.X ;  /* 0x0000000000b17919 */ /* 0x000e6e0000002100 */
[----:B------:R-:W2:Y:S01]  /*0020*/  LDC.64 R82, c[0x0][0x210] ;  /* 0x00008400ff527b82 */ /* 0x000ea20000000a00 */
[----:B------:R-:W-:Y:S01]  /*0030*/  ULDC.64 UR10, c[0x0][0x208] ;  /* 0x00008200000a7ab9 */ /* 0x000fe20000000a00 */
[----:B0-----:R-:W-:Y:S01]  /*0040*/  VIADD R1, R1, 0xfffffff0 ;  /* 0xfffffff001017836 */ /* 0x001fe20000000000 */
[----:B-1----:R-:W-:-:S02]  /*0050*/  SHF.R.U32.HI R84, RZ, 0x5, R177 ;  /* 0x00000005ff547819 */ /* 0x002fc400000116b1 */
[----:B------:R-:W-:Y:S02]  /*0060*/  LOP3.LUT R209, R177, 0x60, RZ, 0xc0, !PT ;  /* 0x00000060b1d17812 */ /* 0x000fe400078ec0ff */
[----:B------:R-:W-:Y:S02]  /*0070*/  SGXT.U32 R84, R84, 0x2 ;  /* 0x000000025454781a */ /* 0x000fe40000000000 */
[CC--:B--2---:R-:W-:Y:S01]  /*0080*/  LEA R2, P0, R209.reuse, R82.reuse, 0x3 ;  /* 0x00000052d1027211 */ /* 0x0c4fe200078018ff */
[----:B------:R-:W-:Y:S01]  /*0090*/  IMAD.SHL.U32 R100, R209, 0x4, RZ ;  /* 0x00000004d1647824 */ /* 0x000fe200078e00ff */
[----:B------:R-:W-:Y:S02]  /*00a0*/  LOP3.LUT R208, R84, 0x4, RZ, 0xfc, !PT ;  /* 0x0000000454d07812 */ /* 0x000fe400078efcff */
[----:B------:R-:W-:Y:S02]  /*00b0*/  LOP3.LUT R177, R177, 0x1f, RZ, 0xc0, !PT ;  /* 0x0000001fb1b17812 */ /* 0x000fe400078ec0ff */
[----:B------:R-:W-:Y:S01]  /*00c0*/  LEA.HI.X R3, R100, R83, RZ, 0x1, P0 ;  /* 0x0000005364037211 */ /* 0x000fe200000f0cff */
[C---:B------:R-:W-:Y:S01]  /*00d0*/  IMAD.SHL.U32 R0, R208.reuse, 0x80, RZ ;  /* 0x00000080d0007824 */ /* 0x040fe200078e00ff */
[----:B------:R-:W-:-:S02]  /*00e0*/  LEA R4, P0, R208, R82, 0x8 ;  /* 0x00000052d0047211 */ /* 0x000fc400078040ff */
[C---:B------:R-:W-:Y:S01]  /*00f0*/  LOP3.LUT R207, R84.reuse, 0x8, RZ, 0xfc, !PT ;  /* 0x0000000854cf7812 */ /* 0x040fe200078efcff */
[----:B------:R-:W-:Y:S01]  /*0100*/  IMAD.WIDE.U32 R2, R177, 0x2, R2 ;  /* 0x00000002b1027825 */ /* 0x000fe200078e0002 */
[----:B------:R-:W-:Y:S02]  /*0110*/  LOP3.LUT R206, R84, 0xc, RZ, 0xfc, !PT ;  /* 0x0000000c54ce7812 */ /* 0x000fe400078efcff */
[----:B------:R-:W-:Y:S01]  /*0120*/  LEA.HI.X R5, R0, R83, RZ, 0x1, P0 ;  /* 0x0000005300057211 */ /* 0x000fe200000f0cff */
[C---:B------:R-:W-:Y:S01]  /*0130*/  IMAD.SHL.U32 R0, R207.reuse, 0x80, RZ ;  /* 0x00000080cf007824 */ /* 0x040fe200078e00ff */
[----:B------:R-:W2:Y:S01]  /*0140*/  LDG.E.U16 R86, desc[UR10][R2.64] ;  /* 0x0000000a02567981 */ /* 0x000ea2000c1e1500 */
[----:B------:R-:W-:-:S03]  /*0150*/  LEA R6, P0, R207, R82, 0x8 ;  /* 0x00000052cf067211 */ /* 0x000fc600078040ff */
[----:B------:R-:W3:Y:S01]  /*0160*/  LDG.E.U16 R87, desc[UR10][R2.64+0x40] ;  /* 0x0000400a02577981 */ /* 0x000ee2000c1e1500 */
[----:B------:R-:W-:Y:S01]  /*0170*/  LEA R8, P1, R206, R82, 0x8 ;  /* 0x00000052ce087211 */ /* 0x000fe200078240ff */
[----:B------:R-:W-:Y:S02]  /*0180*/  IMAD.WIDE.U32 R4, R177, 0x2, R4 ;  /* 0x00000002b1047825 */ /* 0x000fe400078e0004 */
[----:B------:R-:W4:Y:S04]  /*0190*/  LDG.E.U16 R88, desc[UR10][R2.64+0x80] ;  /* 0x0000800a02587981 */ /* 0x000f28000c1e1500 */
[----:B------:R0:W5:Y:S01]  /*01a0*/  LDG.E.U16 R89, desc[UR10][R2.64+0xc0] ;  /* 0x0000c00a02597981 */ /* 0x000162000c1e1500 */
[----:B------:R-:W-:-:S03]  /*01b0*/  LEA.HI.X R7, R0, R83, RZ, 0x1, P0 ;  /* 0x0000005300077211 */ /* 0x000fc600000f0cff */
[----:B------:R-:W2:Y:S04]  /*01c0*/  LDG.E.U16 R91, desc[UR10][R4.64] ;  /* 0x0000000a045b7981 */ /* 0x000ea8000c1e1500 */
[----:B------:R-:W4:Y:S01]  /*01d0*/  LDG.E.U16 R92, desc[UR10][R4.64+0x40] ;  /* 0x0000400a045c7981 */ /* 0x000f22000c1e1500 */
[----:B0-----:R-:W-:-:S03]  /*01e0*/  IMAD.SHL.U32 R2, R206, 0x80, RZ ;  /* 0x00000080ce027824 */ /* 0x001fc600078e00ff */
[----:B------:R-:W4:Y:S02]  /*01f0*/  LDG.E.U16 R85, desc[UR10][R4.64+0x80] ;  /* 0x0000800a04557981 */ /* 0x000f24000c1e1500 */
[----:B------:R-:W-:Y:S01]  /*0200*/  LEA.HI.X R9, R2, R83, RZ, 0x1, P1 ;  /* 0x0000005302097211 */ /* 0x000fe200008f0cff */
[C---:B------:R-:W-:Y:S01]  /*0210*/  IMAD.WIDE.U32 R2, R177.reuse, 0x2, R6 ;  /* 0x00000002b1027825 */ /* 0x040fe200078e0006 */
[----:B------:R0:W4:Y:S04]  /*0220*/  LDG.E.U16 R94, desc[UR10][R4.64+0xc0] ;  /* 0x0000c00a045e7981 */ /* 0x000128000c1e1500 */
[----:B------:R-:W3:Y:S04]  /*0230*/  LDG.E.U16 R96, desc[UR10][R2.64+0x80] ;  /* 0x0000800a02607981 */ /* 0x000ee8000c1e1500 */
[----:B------:R-:W4:Y:S01]  /*0240*/  LDG.E.U16 R95, desc[UR10][R2.64] ;  /* 0x0000000a025f7981 */ /* 0x000f22000c1e1500 */
[----:B0-----:R-:W-:-:S03]  /*0250*/  IMAD.WIDE.U32 R4, R177, 0x2, R8 ;  /* 0x00000002b1047825 */ /* 0x001fc600078e0008 */
[----:B------:R-:W4:Y:S04]  /*0260*/  LDG.E.U16 R93, desc[UR10][R2.64+0xc0] ;  /* 0x0000c00a025d7981 */ /* 0x000f28000c1e1500 */
[----:B------:R-:W4:Y:S04]  /*0270*/  LDG.E.U16 R98, desc[UR10][R4.64+0x40] ;  /* 0x0000400a04627981 */ /* 0x000f28000c1e1500 */
[----:B------:R0:W4:Y:S04]  /*0280*/  LDG.E.U16 R90, desc[UR10][R2.64+0x40] ;  /* 0x0000400a025a7981 */ /* 0x000128000c1e1500 */
[----:B------:R-:W4:Y:S04]  /*0290*/  LDG.E.U16 R99, desc[UR10][R4.64] ;  /* 0x0000000a04637981 */ /* 0x000f28000c1e1500 */
[----:B------:R-:W4:Y:S01]  /*02a0*/  LDG.E.U16 R97, desc[UR10][R4.64+0x80] ;  /* 0x0000800a04617981 */ /* 0x000f22000c1e1500 */
[----:B------:R-:W-:-:S02]  /*02b0*/  LOP3.LUT R205, R84, 0x10, RZ, 0xfc, !PT ;  /* 0x0000001054cd7812 */ /* 0x000fc400078efcff */
[C---:B------:R-:W-:Y:S01]  /*02c0*/  LOP3.LUT R204, R84.reuse, 0x14, RZ, 0xfc, !PT ;  /* 0x0000001454cc7812 */ /* 0x040fe200078efcff */
[----:B------:R1:W4:Y:S01]  /*02d0*/  LDG.E.U16 R242, desc[UR10][R4.64+0xc0] ;  /* 0x0000c00a04f27981 */ /* 0x000322000c1e1500 */
[C---:B------:R-:W-:Y:S01]  /*02e0*/  LEA R10, P0, R205.reuse, R82, 0x8 ;  /* 0x00000052cd0a7211 */ /* 0x040fe200078040ff */
[----:B------:R-:W-:Y:S01]  /*02f0*/  IMAD.SHL.U32 R0, R205, 0x80, RZ ;  /* 0x00000080cd007824 */ /* 0x000fe200078e00ff */
[----:B------:R-:W-:Y:S01]  /*0300*/  LOP3.LUT R203, R84, 0x18, RZ, 0xfc, !PT ;  /* 0x0000001854cb7812 */ /* 0x000fe200078efcff */
[----:B------:R-:W-:-:S03]  /*0310*/  IMAD.SHL.U32 R14, R204, 0x80, RZ ;  /* 0x00000080cc0e7824 */ /* 0x000fc600078e00ff */
[-C--:B------:R-:W-:Y:S01]  /*0320*/  LEA.HI.X R11, R0, R83.reuse, RZ, 0x1, P0 ;  /* 0x00000053000b7211 */ /* 0x080fe200000f0cff */
[----:B------:R-:W-:Y:S01]  /*0330*/  IMAD.SHL.U32 R0, R203, 0x80, RZ ;  /* 0x00000080cb007824 */ /* 0x000fe200078e00ff */
[-C--:B------:R-:W-:Y:S02]  /*0340*/  LEA R12, P1, R204, R82.reuse, 0x8 ;  /* 0x00000052cc0c7211 */ /* 0x080fe400078240ff */
[----:B------:R-:W-:Y:S01]  /*0350*/  LOP3.LUT R201, R84, 0x20, RZ, 0xfc, !PT ;  /* 0x0000002054c97812 */ /* 0x000fe200078efcff */
[----:B------:R-:W-:Y:S01]  /*0360*/  IMAD.WIDE.U32 R6, R177, 0x2, R10 ;  /* 0x00000002b1067825 */ /* 0x000fe200078e000a */
[----:B0-----:R-:W-:Y:S02]  /*0370*/  LEA R2, P0, R203, R82, 0x8 ;  /* 0x00000052cb027211 */ /* 0x001fe400078040ff */
[-C--:B------:R-:W-:Y:S02]  /*0380*/  LEA.HI.X R13, R14, R83.reuse, RZ, 0x1, P1 ;  /* 0x000000530e0d7211 */ /* 0x080fe400008f0cff */
[----:B------:R-:W-:Y:S01]  /*0390*/  LOP3.LUT R202, R84, 0x1c, RZ, 0xfc, !PT ;  /* 0x0000001c54ca7812 */ /* 0x000fe200078efcff */
[----:B------:R-:W4:Y:S01]  /*03a0*/  LDG.E.U16 R241, desc[UR10][R6.64] ;  /* 0x0000000a06f17981 */ /* 0x000f22000c1e1500 */
[----:B------:R-:W-:Y:S01]  /*03b0*/  LEA.HI.X R3, R0, R83, RZ, 0x1, P0 ;  /* 0x0000005300037211 */ /* 0x000fe200000f0cff */
[----:B------:R-:W-:-:S02]  /*03c0*/  IMAD.SHL.U32 R0, R201, 0x80, RZ ;  /* 0x00000080c9007824 */ /* 0x000fc400078e00ff */
[----:B------:R-:W4:Y:S01]  /*03d0*/  LDG.E.U16 R240, desc[UR10][R6.64+0x40] ;  /* 0x0000400a06f07981 */ /* 0x000f22000c1e1500 */
[----:B------:R-:W-:-:S03]  /*03e0*/  IMAD.WIDE.U32 R8, R177, 0x2, R12 ;  /* 0x00000002b1087825 */ /* 0x000fc600078e000c */
[----:B------:R-:W4:Y:S01]  /*03f0*/  LDG.E.U16 R239, desc[UR10][R6.64+0x80] ;  /* 0x0000800a06ef7981 */ /* 0x000f22000c1e1500 */
[----:B------:R-:W-:-:S03]  /*0400*/  LOP3.LUT R200, R84, 0x24, RZ, 0xfc, !PT ;  /* 0x0000002454c87812 */ /* 0x000fc600078efcff */
[----:B------:R0:W4:Y:S01]  /*0410*/  LDG.E.U16 R238, desc[UR10][R6.64+0xc0] ;  /* 0x0000c00a06ee7981 */ /* 0x000122000c1e1500 */
[C---:B------:R-:W-:Y:S01]  /*0420*/  IMAD.SHL.U32 R10, R202.reuse, 0x80, RZ ;  /* 0x00000080ca0a7824 */ /* 0x040fe200078e00ff */
[----:B-1----:R-:W-:Y:S01]  /*0430*/  LEA R4, P1, R202, R82, 0x8 ;  /* 0x00000052ca047211 */ /* 0x002fe200078240ff */
[----:B------:R-:W-:Y:S01]  /*0440*/  IMAD.WIDE.U32 R2, R177, 0x2, R2 ;  /* 0x00000002b1027825 */ /* 0x000fe200078e0002 */
[C---:B------:R-:W-:Y:S01]  /*0450*/  LOP3.LUT R199, R84.reuse, 0x28, RZ, 0xfc, !PT ;  /* 0x0000002854c77812 */ /* 0x040fe200078efcff */
[----:B------:R-:W4:Y:S01]  /*0460*/  LDG.E.U16 R237, desc[UR10][R8.64] ;  /* 0x0000000a08ed7981 */ /* 0x000f22000c1e1500 */
[----:B------:R-:W-:-:S03]  /*0470*/  LOP3.LUT R197, R84, 0x30, RZ, 0xfc, !PT ;  /* 0x0000003054c57812 */ /* 0x000fc600078efcff */
[----:B------:R-:W4:Y:S01]  /*0480*/  LDG.E.U16 R236, desc[UR10][R8.64+0x40] ;  /* 0x0000400a08ec7981 */ /* 0x000f22000c1e1500 */
[----:B0-----:R-:W-:Y:S01]  /*0490*/  LEA R6, P0, R201, R82, 0x8 ;  /* 0x00000052c9067211 */ /* 0x001fe200078040ff */
[----:B------:R-:W-:Y:S01]  /*04a0*/  IMAD.SHL.U32 R12, R200, 0x80, RZ ;  /* 0x00000080c80c7824 */ /* 0x000fe200078e00ff */
[-C--:B------:R-:W-:Y:S01]  /*04b0*/  LEA.HI.X R5, R10, R83.reuse, RZ, 0x1, P1 ;  /* 0x000000530a057211 */ /* 0x080fe200008f0cff */
[----:B------:R-:W4:Y:S01]  /*04c0*/  LDG.E.U16 R235, desc[UR10][R8.64+0x80] ;  /* 0x0000800a08eb7981 */ /* 0x000f22000c1e1500 */
[----:B------:R-:W-:Y:S01]  /*04d0*/  LEA.HI.X R7, R0, R83, RZ, 0x1, P0 ;  /* 0x0000005300077211 */ /* 0x000fe200000f0cff */
[----:B------:R-:W-:Y:S02]  /*04e0*/  IMAD.SHL.U32 R0, R199, 0x80, RZ ;  /* 0x00000080c7007824 */ /* 0x000fe400078e00ff */
[----:B------:R0:W4:Y:S01]  /*04f0*/  LDG.E.U16 R234, desc[UR10][R8.64+0xc0] ;  /* 0x0000c00a08ea7981 */ /* 0x000122000c1e1500 */
[----:B------:R-:W-:-:S03]  /*0500*/  IMAD.WIDE.U32 R6, R177, 0x2, R6 ;  /* 0x00000002b1067825 */ /* 0x000fc600078e0006 */
[----:B------:R-:W4:Y:S04]  /*0510*/  LDG.E.U16 R233, desc[UR10][R2.64] ;  /* 0x0000000a02e97981 */ /* 0x000f28000c1e1500 */
[----:B------:R-:W4:Y:S01]  /*0520*/  LDG.E.U16 R232, desc[UR10][R2.64+0x40] ;  /* 0x0000400a02e87981 */ /* 0x000f22000c1e1500 */
[----:B0-----:R-:W-:-:S03]  /*0530*/  LEA R8, P1, R200, R82, 0x8 ;  /* 0x00000052c8087211 */ /* 0x001fc600078240ff */
[----:B------:R-:W4:Y:S04]  /*0540*/  LDG.E.U16 R231, desc[UR10][R2.64+0x80] ;  /* 0x0000800a02e77981 */ /* 0x000f28000c1e1500 */
[----:B------:R0:W4:Y:S01]  /*0550*/  LDG.E.U16 R230, desc[UR10][R2.64+0xc0] ;  /* 0x0000c00a02e67981 */ /* 0x000122000c1e1500 */
[----:B------:R-:W-:Y:S01]  /*0560*/  IMAD.WIDE.U32 R4, R177, 0x2, R4 ;  /* 0x00000002b1047825 */ /* 0x000fe200078e0004 */
[----:B------:R-:W-:Y:S02]  /*0570*/  LEA.HI.X R9, R12, R83, RZ, 0x1, P1 ;  /* 0x000000530c097211 */ /* 0x000fe400008f0cff */
[C---:B------:R-:W-:Y:S01]  /*0580*/  LOP3.LUT R198, R84.reuse, 0x2c, RZ, 0xfc, !PT ;  /* 0x0000002c54c67812 */ /* 0x040fe200078efcff */
[----:B------:R-:W4:Y:S01]  /*0590*/  LDG.E.U16 R225, desc[UR10][R6.64] ;  /* 0x0000000a06e17981 */ /* 0x000f22000c1e1500 */
[----:B------:R-:W-:-:S03]  /*05a0*/  LOP3.LUT R196, R84, 0x34, RZ, 0xfc, !PT ;  /* 0x0000003454c47812 */ /* 0x000fc600078efcff */
[----:B------:R-:W4:Y:S01]  /*05b0*/  LDG.E.U16 R224, desc[UR10][R6.64+0x40] ;  /* 0x0000400a06e07981 */ /* 0x000f22000c1e1500 */
[----:B0-----:R-:W-:-:S03]  /*05c0*/  LEA R2, P0, R199, R82, 0x8 ;  /* 0x00000052c7027211 */ /* 0x001fc600078040ff */
[----:B------:R-:W4:Y:S01]  /*05d0*/  LDG.E.U16 R223, desc[UR10][R6.64+0x80] ;  /* 0x0000800a06df7981 */ /* 0x000f22000c1e1500 */
[----:B------:R-:W-:Y:S01]  /*05e0*/  LEA.HI.X R3, R0, R83, RZ, 0x1, P0 ;  /* 0x0000005300037211 */ /* 0x000fe200000f0cff */
[----:B------:R-:W-:Y:S02]  /*05f0*/  IMAD.SHL.U32 R0, R197, 0x80, RZ ;  /* 0x00000080c5007824 */ /* 0x000fe400078e00ff */
[----:B------:R0:W4:Y:S01]  /*0600*/  LDG.E.U16 R222, desc[UR10][R6.64+0xc0] ;  /* 0x0000c00a06de7981 */ /* 0x000122000c1e1500 */
[C---:B------:R-:W-:Y:S01]  /*0610*/  IMAD.WIDE.U32 R8, R177.reuse, 0x2, R8 ;  /* 0x00000002b1087825 */ /* 0x040fe200078e0008 */
[----:B------:R-:W-:Y:S02]  /*0620*/  LOP3.LUT R195, R84, 0x38, RZ, 0xfc, !PT ;  /* 0x0000003854c37812 */ /* 0x000fe400078efcff */
[----:B------:R-:W4:Y:S01]  /*0630*/  LDG.E.U16 R229, desc[UR10][R4.64] ;  /* 0x0000000a04e57981 */ /* 0x000f22000c1e1500 */
[----:B------:R-:W-:Y:S02]  /*0640*/  IMAD.SHL.U32 R10, R198, 0x80, RZ ;  /* 0x00000080c60a7824 */ /* 0x000fe400078e00ff */
[----:B------:R-:W-:Y:S01]  /*0650*/  IMAD.WIDE.U32 R2, R177, 0x2, R2 ;  /* 0x00000002b1027825 */ /* 0x000fe200078e0002 */
[----:B------:R-:W4:Y:S01]  /*0660*/  LDG.E.U16 R228, desc[UR10][R4.64+0x40] ;  /* 0x0000400a04e47981 */ /* 0x000f22000c1e1500 */
[----:B0-----:R-:W-:-:S03]  /*0670*/  LEA R6, P0, R197, R82, 0x8 ;  /* 0x00000052c5067211 */ /* 0x001fc600078040ff */
[----:B------:R-:W4:Y:S01]  /*0680*/  LDG.E.U16 R227, desc[UR10][R4.64+0x80] ;  /* 0x0000800a04e37981 */ /* 0x000f22000c1e1500 */
[----:B------:R-:W-:-:S03]  /*0690*/  LEA.HI.X R7, R0, R83, RZ, 0x1, P0 ;  /* 0x0000005300077211 */ /* 0x000fc600000f0cff */
[----:B------:R0:W4:Y:S01]  /*06a0*/  LDG.E.U16 R226, desc[UR10][R4.64+0xc0] ;  /* 0x0000c00a04e27981 */ /* 0x000122000c1e1500 */
[----:B------:R-:W-:Y:S01]  /*06b0*/  IMAD.SHL.U32 R12, R196, 0x80, RZ ;  /* 0x00000080c40c7824 */ /* 0x000fe200078e00ff */
[----:B------:R-:W-:Y:S01]  /*06c0*/  LOP3.LUT R193, R84, 0x40, RZ, 0xfc, !PT ;  /* 0x0000004054c17812 */ /* 0x000fe200078efcff */
[----:B------:R-:W-:Y:S01]  /*06d0*/  IMAD.SHL.U32 R0, R195, 0x80, RZ ;  /* 0x00000080c3007824 */ /* 0x000fe200078e00ff */
[----:B------:R-:W4:Y:S04]  /*06e0*/  LDG.E.U16 R221, desc[UR10][R8.64] ;  /* 0x0000000a08dd7981 */ /* 0x000f28000c1e1500 */
[----:B------:R-:W4:Y:S01]  /*06f0*/  LDG.E.U16 R220, desc[UR10][R8.64+0x40] ;  /* 0x0000400a08dc7981 */ /* 0x000f22000c1e1500 */
[----:B0-----:R-:W-:-:S03]  /*0700*/  LEA R4, P1, R198, R82, 0x8 ;  /* 0x00000052c6047211 */ /* 0x001fc600078240ff */
[----:B------:R-:W4:Y:S01]  /*0710*/  LDG.E.U16 R219, desc[UR10][R8.64+0x80] ;  /* 0x0000800a08db7981 */ /* 0x000f22000c1e1500 */
[----:B------:R-:W-:-:S03]  /*0720*/  LEA.HI.X R5, R10, R83, RZ, 0x1, P1 ;  /* 0x000000530a057211 */ /* 0x000fc600008f0cff */
        /* <DEDUP_REMOVED lines=54> */
[----:B------:R-:W-:-:S03]  /*0a90*/  IMAD.WIDE.U32 R8, R177, 0x2, R8 ;  /* 0x00000002b1087825 */ /* 0x000fc600078e0008 */
[----:B------:R-:W4:Y:S01]  /*0aa0*/  LDG.E.U16 R164, desc[UR10][R4.64] ;  /* 0x0000000a04a47981 */ /* 0x000f22000c1e1500 */
[----:B------:R-:W-:-:S03]  /*0ab0*/  IMAD.SHL.U32 R10, R190, 0x80, RZ ;  /* 0x00000080be0a7824 */ /* 0x000fc600078e00ff */
[----:B------:R-:W4:Y:S01]  /*0ac0*/  LDG.E.U16 R163, desc[UR10][R4.64+0x40] ;  /* 0x0000400a04a37981 */ /* 0x000f22000c1e1500 */
[----:B0-----:R-:W-:-:S03]  /*0ad0*/  LEA R6, P0, R189, R82, 0x8 ;  /* 0x00000052bd067211 */ /* 0x001fc600078040ff */
[----:B------:R-:W4:Y:S01]  /*0ae0*/  LDG.E.U16 R162, desc[UR10][R4.64+0x80] ;  /* 0x0000800a04a27981 */ /* 0x000f22000c1e1500 */
[----:B------:R-:W-:-:S03]  /*0af0*/  LEA.HI.X R7, R0, R83, RZ, 0x1, P0 ;  /* 0x0000005300077211 */ /* 0x000fc600000f0cff */
[----:B------:R0:W4:Y:S01]  /*0b00*/  LDG.E.U16 R161, desc[UR10][R4.64+0xc0] ;  /* 0x0000c00a04a17981 */ /* 0x000122000c1e1500 */
[----:B------:R-:W-:Y:S01]  /*0b10*/  IMAD.SHL.U32 R12, R188, 0x80, RZ ;  /* 0x00000080bc0c7824 */ /* 0x000fe200078e00ff */
[C---:B------:R-:W-:Y:S01]  /*0b20*/  LOP3.LUT R187, R84.reuse, 0x58, RZ, 0xfc, !PT ;  /* 0x0000005854bb7812 */ /* 0x040fe200078efcff */
[----:B------:R-:W-:Y:S01]  /*0b30*/  IMAD.WIDE.U32 R2, R177, 0x2, R2 ;  /* 0x00000002b1027825 */ /* 0x000fe200078e0002 */
[----:B------:R-:W4:Y:S01]  /*0b40*/  LDG.E.U16 R155, desc[UR10][R8.64] ;  /* 0x0000000a089b7981 */ /* 0x000f22000c1e1500 */
[----:B------:R-:W-:-:S03]  /*0b50*/  LOP3.LUT R186, R84, 0x5c, RZ, 0xfc, !PT ;  /* 0x0000005c54ba7812 */ /* 0x000fc600078efcff */
[----:B------:R-:W4:Y:S01]  /*0b60*/  LDG.E.U16 R154, desc[UR10][R8.64+0x40] ;  /* 0x0000400a089a7981 */ /* 0x000f22000c1e1500 */
[----:B0-----:R-:W-:-:S03]  /*0b70*/  LEA R4, P1, R190, R82, 0x8 ;  /* 0x00000052be047211 */ /* 0x001fc600078240ff */
[----:B------:R-:W4:Y:S01]  /*0b80*/  LDG.E.U16 R153, desc[UR10][R8.64+0x80] ;  /* 0x0000800a08997981 */ /* 0x000f22000c1e1500 */
[----:B------:R-:W-:-:S03]  /*0b90*/  LEA.HI.X R5, R10, R83, RZ, 0x1, P1 ;  /* 0x000000530a057211 */ /* 0x000fc600008f0cff */
[----:B------:R0:W4:Y:S01]  /*0ba0*/  LDG.E.U16 R152, desc[UR10][R8.64+0xc0] ;  /* 0x0000c00a08987981 */ /* 0x000122000c1e1500 */
[----:B------:R-:W-:Y:S01]  /*0bb0*/  IMAD.WIDE.U32 R6, R177, 0x2, R6 ;  /* 0x00000002b1067825 */ /* 0x000fe200078e0006 */
[----:B------:R-:W-:Y:S02]  /*0bc0*/  LOP3.LUT R185, R84, 0x60, RZ, 0xfc, !PT ;  /* 0x0000006054b97812 */ /* 0x000fe400078efcff */
[----:B------:R-:W4:Y:S01]  /*0bd0*/  LDG.E.U16 R151, desc[UR10][R2.64] ;  /* 0x0000000a02977981 */ /* 0x000f22000c1e1500 */
[----:B------:R-:W-:Y:S02]  /*0be0*/  IMAD.SHL.U32 R0, R187, 0x80, RZ ;  /* 0x00000080bb007824 */ /* 0x000fe400078e00ff */
[----:B------:R-:W-:Y:S01]  /*0bf0*/  IMAD.WIDE.U32 R4, R177, 0x2, R4 ;  /* 0x00000002b1047825 */ /* 0x000fe200078e0004 */
[----:B------:R-:W4:Y:S01]  /*0c00*/  LDG.E.U16 R150, desc[UR10][R2.64+0x40] ;  /* 0x0000400a02967981 */ /* 0x000f22000c1e1500 */
[----:B0-----:R-:W-:Y:S02]  /*0c10*/  LEA R8, P1, R188, R82, 0x8 ;  /* 0x00000052bc087211 */ /* 0x001fe400078240ff */
[----:B------:R-:W-:Y:S01]  /*0c20*/  IMAD.SHL.U32 R10, R186, 0x80, RZ ;  /* 0x00000080ba0a7824 */ /* 0x000fe200078e00ff */
[----:B------:R-:W4:Y:S01]  /*0c30*/  LDG.E.U16 R149, desc[UR10][R2.64+0x80] ;  /* 0x0000800a02957981 */ /* 0x000f22000c1e1500 */
[----:B------:R-:W-:-:S03]  /*0c40*/  LEA.HI.X R9, R12, R83, RZ, 0x1, P1 ;  /* 0x000000530c097211 */ /* 0x000fc600008f0cff */
[----:B------:R0:W4:Y:S04]  /*0c50*/  LDG.E.U16 R148, desc[UR10][R2.64+0xc0] ;  /* 0x0000c00a02947981 */ /* 0x000128000c1e1500 */
[----:B------:R-:W4:Y:S01]  /*0c60*/  LDG.E.U16 R143, desc[UR10][R6.64] ;  /* 0x0000000a068f7981 */ /* 0x000f22000c1e1500 */
[----:B------:R-:W-:-:S03]  /*0c70*/  IMAD.WIDE.U32 R8, R177, 0x2, R8 ;  /* 0x00000002b1087825 */ /* 0x000fc600078e0008 */
[----:B------:R-:W4:Y:S01]  /*0c80*/  LDG.E.U16 R142, desc[UR10][R6.64+0x40] ;  /* 0x0000400a068e7981 */ /* 0x000f22000c1e1500 */
[----:B0-----:R-:W-:-:S03]  /*0c90*/  LEA R2, P0, R187, R82, 0x8 ;  /* 0x00000052bb027211 */ /* 0x001fc600078040ff */
[----:B------:R-:W4:Y:S04]  /*0ca0*/  LDG.E.U16 R141, desc[UR10][R6.64+0x80] ;  /* 0x0000800a068d7981 */ /* 0x000f28000c1e1500 */
[----:B------:R0:W4:Y:S01]  /*0cb0*/  LDG.E.U16 R140, desc[UR10][R6.64+0xc0] ;  /* 0x0000c00a068c7981 */ /* 0x000122000c1e1500 */
[----:B------:R-:W-:Y:S01]  /*0cc0*/  LEA.HI.X R3, R0, R83, RZ, 0x1, P0 ;  /* 0x0000005300037211 */ /* 0x000fe200000f0cff */
[----:B------:R-:W-:Y:S01]  /*0cd0*/  IMAD.SHL.U32 R0, R185, 0x80, RZ ;  /* 0x00000080b9007824 */ /* 0x000fe200078e00ff */
[----:B------:R-:W-:Y:S01]  /*0ce0*/  LOP3.LUT R184, R84, 0x64, RZ, 0xfc, !PT ;  /* 0x0000006454b87812 */ /* 0x000fe200078efcff */
[----:B------:R-:W4:Y:S04]  /*0cf0*/  LDG.E.U16 R147, desc[UR10][R4.64] ;  /* 0x0000000a04937981 */ /* 0x000f28000c1e1500 */
[----:B------:R-:W4:Y:S01]  /*0d00*/  LDG.E.U16 R146, desc[UR10][R4.64+0x40] ;  /* 0x0000400a04927981 */ /* 0x000f22000c1e1500 */
[----:B0-----:R-:W-:-:S03]  /*0d10*/  LEA R6, P1, R186, R82, 0x8 ;  /* 0x00000052ba067211 */ /* 0x001fc600078240ff */
[----:B------:R-:W4:Y:S01]  /*0d20*/  LDG.E.U16 R145, desc[UR10][R4.64+0x80] ;  /* 0x0000800a04917981 */ /* 0x000f22000c1e1500 */
[----:B------:R-:W-:-:S03]  /*0d30*/  LEA.HI.X R7, R10, R83, RZ, 0x1, P1 ;  /* 0x000000530a077211 */ /* 0x000fc600008f0cff */
[----:B------:R0:W4:Y:S01]  /*0d40*/  LDG.E.U16 R144, desc[UR10][R4.64+0xc0] ;  /* 0x0000c00a04907981 */ /* 0x000122000c1e1500 */
[----:B------:R-:W-:Y:S01]  /*0d50*/  LOP3.LUT R183, R84, 0x68, RZ, 0xfc, !PT ;  /* 0x0000006854b77812 */ /* 0x000fe200078efcff */
[----:B------:R-:W-:Y:S02]  /*0d60*/  IMAD.SHL.U32 R12, R184, 0x80, RZ ;  /* 0x00000080b80c7824 */ /* 0x000fe400078e00ff */
[----:B------:R-:W4:Y:S01]  /*0d70*/  LDG.E.U16 R139, desc[UR10][R8.64] ;  /* 0x0000000a088b7981 */ /* 0x000f22000c1e1500 */
[----:B------:R-:W-:Y:S01]  /*0d80*/  IMAD.WIDE.U32 R6, R177, 0x2, R6 ;  /* 0x00000002b1067825 */ /* 0x000fe200078e0006 */
[----:B------:R-:W-:Y:S02]  /*0d90*/  LOP3.LUT R182, R84, 0x6c, RZ, 0xfc, !PT ;  /* 0x0000006c54b67812 */ /* 0x000fe400078efcff */
[----:B------:R-:W4:Y:S01]  /*0da0*/  LDG.E.U16 R138, desc[UR10][R8.64+0x40] ;  /* 0x0000400a088a7981 */ /* 0x000f22000c1e1500 */
[----:B0-----:R-:W-:-:S03]  /*0db0*/  LEA R4, P0, R185, R82, 0x8 ;  /* 0x00000052b9047211 */ /* 0x001fc600078040ff */
[----:B------:R-:W4:Y:S01]  /*0dc0*/  LDG.E.U16 R137, desc[UR10][R8.64+0x80] ;  /* 0x0000800a08897981 */ /* 0x000f22000c1e1500 */
[----:B------:R-:W-:-:S03]  /*0dd0*/  LEA.HI.X R5, R0, R83, RZ, 0x1, P0 ;  /* 0x0000005300057211 */ /* 0x000fc600000f0cff */
[----:B------:R0:W4:Y:S01]  /*0de0*/  LDG.E.U16 R136, desc[UR10][R8.64+0xc0] ;  /* 0x0000c00a08887981 */ /* 0x000122000c1e1500 */
[----:B------:R-:W-:Y:S01]  /*0df0*/  IMAD.SHL.U32 R0, R183, 0x80, RZ ;  /* 0x00000080b7007824 */ /* 0x000fe200078e00ff */
[----:B------:R-:W-:Y:S01]  /*0e00*/  LOP3.LUT R181, R84, 0x70, RZ, 0xfc, !PT ;  /* 0x0000007054b57812 */ /* 0x000fe200078efcff */
[C---:B------:R-:W-:Y:S01]  /*0e10*/  IMAD.WIDE.U32 R4, R177.reuse, 0x2, R4 ;  /* 0x00000002b1047825 */ /* 0x040fe200078e0004 */
[----:B------:R-:W4:Y:S03]  /*0e20*/  LDG.E.U16 R131, desc[UR10][R6.64] ;  /* 0x0000000a06837981 */ /* 0x000f26000c1e1500 */
[----:B------:R-:W-:Y:S01]  /*0e30*/  IMAD.SHL.U32 R10, R182, 0x80, RZ ;  /* 0x00000080b60a7824 */ /* 0x000fe200078e00ff */
[----:B------:R-:W4:Y:S01]  /*0e40*/  LDG.E.U16 R130, desc[UR10][R6.64+0x40] ;  /* 0x0000400a06827981 */ /* 0x000f22000c1e1500 */
[----:B0-----:R-:W-:Y:S01]  /*0e50*/  IMAD.WIDE.U32 R8, R177, 0x2, R2 ;  /* 0x00000002b1087825 */ /* 0x001fe200078e0002 */
[----:B------:R-:W-:-:S02]  /*0e60*/  LEA R2, P1, R184, R82, 0x8 ;  /* 0x00000052b8027211 */ /* 0x000fc400078240ff */
[----:B------:R-:W4:Y:S02]  /*0e70*/  LDG.E.U16 R129, desc[UR10][R6.64+0x80] ;  /* 0x0000800a06817981 */ /* 0x000f24000c1e1500 */
[----:B------:R-:W-:Y:S02]  /*0e80*/  LEA.HI.X R3, R12, R83, RZ, 0x1, P1 ;  /* 0x000000530c037211 */ /* 0x000fe400008f0cff */
[----:B------:R-:W4:Y:S04]  /*0e90*/  LDG.E.U16 R135, desc[UR10][R8.64] ;  /* 0x0000000a08877981 */ /* 0x000f28000c1e1500 */
[----:B------:R-:W4:Y:S04]  /*0ea0*/  LDG.E.U16 R134, desc[UR10][R8.64+0x40] ;  /* 0x0000400a08867981 */ /* 0x000f28000c1e1500 */
[----:B------:R-:W4:Y:S04]  /*0eb0*/  LDG.E.U16 R133, desc[UR10][R8.64+0x80] ;  /* 0x0000800a08857981 */ /* 0x000f28000c1e1500 */
[----:B------:R0:W4:Y:S04]  /*0ec0*/  LDG.E.U16 R132, desc[UR10][R8.64+0xc0] ;  /* 0x0000c00a08847981 */ /* 0x000128000c1e1500 */
[----:B------:R1:W4:Y:S01]  /*0ed0*/  LDG.E.U16 R128, desc[UR10][R6.64+0xc0] ;  /* 0x0000c00a06807981 */ /* 0x000322000c1e1500 */
[----:B------:R-:W-:-:S03]  /*0ee0*/  LOP3.LUT R180, R84, 0x74, RZ, 0xfc, !PT ;  /* 0x0000007454b47812 */ /* 0x000fc600078efcff */
[----:B------:R-:W4:Y:S01]  /*0ef0*/  LDG.E.U16 R127, desc[UR10][R4.64] ;  /* 0x0000000a047f7981 */ /* 0x000f22000c1e1500 */
[----:B0-----:R-:W-:-:S03]  /*0f00*/  LEA R8, P0, R183, R82, 0x8 ;  /* 0x00000052b7087211 */ /* 0x001fc600078040ff */
[----:B------:R-:W4:Y:S01]  /*0f10*/  LDG.E.U16 R126, desc[UR10][R4.64+0x40] ;  /* 0x0000400a047e7981 */ /* 0x000f22000c1e1500 */
[----:B-1----:R-:W-:Y:S02]  /*0f20*/  LEA R6, P1, R182, R82, 0x8 ;  /* 0x00000052b6067211 */ /* 0x002fe400078240ff */
[-C--:B------:R-:W-:Y:S01]  /*0f30*/  LEA.HI.X R9, R0, R83.reuse, RZ, 0x1, P0 ;  /* 0x0000005300097211 */ /* 0x080fe200000f0cff */
[----:B------:R-:W4:Y:S01]  /*0f40*/  LDG.E.U16 R125, desc[UR10][R4.64+0x80] ;  /* 0x0000800a047d7981 */ /* 0x000f22000c1e1500 */
[----:B------:R-:W-:Y:S01]  /*0f50*/  IMAD.SHL.U32 R0, R181, 0x80, RZ ;  /* 0x00000080b5007824 */ /* 0x000fe200078e00ff */
[----:B------:R-:W-:Y:S02]  /*0f60*/  LEA.HI.X R7, R10, R83, RZ, 0x1, P1 ;  /* 0x000000530a077211 */ /* 0x000fe400008f0cff */
[----:B------:R0:W4:Y:S01]  /*0f70*/  LDG.E.U16 R124, desc[UR10][R4.64+0xc0] ;  /* 0x0000c00a047c7981 */ /* 0x000122000c1e1500 */
[----:B------:R-:W-:Y:S01]  /*0f80*/  IMAD.WIDE.U32 R2, R177, 0x2, R2 ;  /* 0x00000002b1027825 */ /* 0x000fe200078e0002 */
[----:B------:R-:W-:-:S03]  /*0f90*/  LOP3.LUT R179, R84, 0x78, RZ, 0xfc, !PT ;  /* 0x0000007854b37812 */ /* 0x000fc600078efcff */
[----:B------:R-:W-:Y:S01]  /*0fa0*/  IMAD.WIDE.U32 R8, R177, 0x2, R8 ;  /* 0x00000002b1087825 */ /* 0x000fe200078e0008 */
[----:B------:R-:W4:Y:S01]  /*0fb0*/  LDG.E.U16 R123, desc[UR10][R2.64] ;  /* 0x0000000a027b7981 */ /* 0x000f22000c1e1500 */
[----:B0-----:R-:W-:Y:S02]  /*0fc0*/  LEA R4, P0, R181, R82, 0x8 ;  /* 0x00000052b5047211 */ /* 0x001fe400078040ff */
[----:B------:R-:W-:Y:S01]  /*0fd0*/  IMAD.WIDE.U32 R6, R177, 0x2, R6 ;  /* 0x00000002b1067825 */ /* 0x000fe200078e0006 */
[----:B------:R-:W4:Y:S01]  /*0fe0*/  LDG.E.U16 R122, desc[UR10][R2.64+0x40] ;  /* 0x0000400a027a7981 */ /* 0x000f22000c1e1500 */
[----:B------:R-:W-:Y:S02]  /*0ff0*/  LEA.HI.X R5, R0, R83, RZ, 0x1, P0 ;  /* 0x0000005300057211 */ /* 0x000fe400000f0cff */
[----:B------:R-:W-:Y:S01]  /*1000*/  IMAD.SHL.U32 R12, R180, 0x80, RZ ;  /* 0x00000080b40c7824 */ /* 0x000fe200078e00ff */
[----:B------:R-:W4:Y:S01]  /*1010*/  LDG.E.U16 R121, desc[UR10][R2.64+0x80] ;  /* 0x0000800a02797981 */ /* 0x000f22000c1e1500 */
[----:B------:R-:W-:-:S03]  /*1020*/  LOP3.LUT R178, R84, 0x7c, RZ, 0xfc, !PT ;  /* 0x0000007c54b27812 */ /* 0x000fc600078efcff */
[----:B------:R0:W4:Y:S01]  /*1030*/  LDG.E.U16 R120, desc[UR10][R2.64+0xc0] ;  /* 0x0000c00a02787981 */ /* 0x000122000c1e1500 */
[----:B------:R-:W-:-:S03]  /*1040*/  IMAD.WIDE.U32 R4, R177, 0x2, R4 ;  /* 0x00000002b1047825 */ /* 0x000fc600078e0004 */
[----:B------:R-:W4:Y:S01]  /*1050*/  LDG.E.U16 R119, desc[UR10][R8.64] ;  /* 0x0000000a08777981 */ /* 0x000f22000c1e1500 */
[----:B------:R-:W-:-:S03]  /*1060*/  IMAD.SHL.U32 R0, R179, 0x80, RZ ;  /* 0x00000080b3007824 */ /* 0x000fc600078e00ff */
[----:B------:R-:W4:Y:S01]  /*1070*/  LDG.E.U16 R118, desc[UR10][R8.64+0x40] ;  /* 0x0000400a08767981 */ /* 0x000f22000c1e1500 */
[----:B0-----:R-:W-:-:S03]  /*1080*/  LEA R2, P1, R180, R82, 0x8 ;  /* 0x00000052b4027211 */ /* 0x001fc600078240ff */
[----:B------:R-:W4:Y:S01]  /*1090*/  LDG.E.U16 R117, desc[UR10][R8.64+0x80] ;  /* 0x0000800a08757981 */ /* 0x000f22000c1e1500 */
[----:B------:R-:W-:Y:S01]  /*10a0*/  IMAD.SHL.U32 R10, R178, 0x80, RZ ;  /* 0x00000080b20a7824 */ /* 0x000fe200078e00ff */
[----:B------:R-:W-:Y:S02]  /*10b0*/  LEA.HI.X R3, R12, R83, RZ, 0x1, P1 ;  /* 0x000000530c037211 */ /* 0x000fe400008f0cff */
[----:B------:R0:W4:Y:S04]  /*10c0*/  LDG.E.U16 R116, desc[UR10][R8.64+0xc0] ;  /* 0x0000c00a08747981 */ /* 0x000128000c1e1500 */
[----:B------:R-:W4:Y:S04]  /*10d0*/  LDG.E.U16 R115, desc[UR10][R6.64] ;  /* 0x0000000a06737981 */ /* 0x000f28000c1e1500 */
[----:B------:R-:W4:Y:S01]  /*10e0*/  LDG.E.U16 R114, desc[UR10][R6.64+0x40] ;  /* 0x0000400a06727981 */ /* 0x000f22000c1e1500 */
[----:B0-----:R-:W-:-:S03]  /*10f0*/  LEA R8, P0, R179, R82, 0x8 ;  /* 0x00000052b3087211 */ /* 0x001fc600078040ff */
[----:B------:R-:W4:Y:S04]  /*1100*/  LDG.E.U16 R113, desc[UR10][R6.64+0x80] ;  /* 0x0000800a06717981 */ /* 0x000f28000c1e1500 */
[----:B------:R0:W4:Y:S01]  /*1110*/  LDG.E.U16 R112, desc[UR10][R6.64+0xc0] ;  /* 0x0000c00a06707981 */ /* 0x000122000c1e1500 */
[----:B------:R-:W-:-:S03]  /*1120*/  LEA.HI.X R9, R0, R83, RZ, 0x1, P0 ;  /* 0x0000005300097211 */ /* 0x000fc600000f0cff */
[----:B------:R-:W4:Y:S04]  /*1130*/  LDG.E.U16 R111, desc[UR10][R4.64] ;  /* 0x0000000a046f7981 */ /* 0x000f28000c1e1500 */
[----:B------:R-:W4:Y:S01]  /*1140*/  LDG.E.U16 R110, desc[UR10][R4.64+0x40] ;  /* 0x0000400a046e7981 */ /* 0x000f22000c1e1500 */
[----:B0-----:R-:W-:Y:S02]  /*1150*/  LOP3.LUT R7, R84, 0x80, RZ, 0xfc, !PT ;  /* 0x0000008054077812 */ /* 0x001fe400078efcff */
[----:B------:R-:W-:Y:S01]  /*1160*/  LEA R6, P1, R178, R82, 0x8 ;  /* 0x00000052b2067211 */ /* 0x000fe200078240ff */
[----:B------:R-:W4:Y:S02]  /*1170*/  LDG.E.U16 R109, desc[UR10][R4.64+0x80] ;  /* 0x0000800a046d7981 */ /* 0x000f24000c1e1500 */
[----:B------:R-:W-:-:S02]  /*1180*/  IMAD.SHL.U32 R0, R7, 0x80, RZ ;  /* 0x0000008007007824 */ /* 0x000fc400078e00ff */
[----:B------:R0:W4:Y:S01]  /*1190*/  LDG.E.U16 R108, desc[UR10][R4.64+0xc0] ;  /* 0x0000c00a046c7981 */ /* 0x000122000c1e1500 */
[----:B------:R-:W-:Y:S01]  /*11a0*/  IMAD.WIDE.U32 R8, R177, 0x2, R8 ;  /* 0x00000002b1087825 */ /* 0x000fe200078e0008 */
[----:B------:R-:W-:-:S03]  /*11b0*/  LOP3.LUT R11, R84, 0x84, RZ, 0xfc, !PT ;  /* 0x00000084540b7812 */ /* 0x000fc600078efcff */
[----:B------:R-:W-:Y:S01]  /*11c0*/  IMAD.WIDE.U32 R2, R177, 0x2, R2 ;  /* 0x00000002b1027825 */ /* 0x000fe200078e0002 */
[----:B------:R-:W4:Y:S01]  /*11d0*/  LDG.E.U16 R81, desc[UR10][R8.64] ;  /* 0x0000000a08517981 */ /* 0x000f22000c1e1500 */
[----:B0-----:R-:W-:-:S03]  /*11e0*/  LEA R4, P0, R7, R82, 0x8 ;  /* 0x0000005207047211 */ /* 0x001fc600078040ff */
[----:B------:R-:W4:Y:S01]  /*11f0*/  LDG.E.U16 R80, desc[UR10][R8.64+0x40] ;  /* 0x0000400a08507981 */ /* 0x000f22000c1e1500 */
[----:B------:R-:W-:-:S03]  /*1200*/  LEA.HI.X R7, R10, R83, RZ, 0x1, P1 ;  /* 0x000000530a077211 */ /* 0x000fc600008f0cff */
[----:B------:R-:W4:Y:S01]  /*1210*/  LDG.E.U16 R79, desc[UR10][R8.64+0x80] ;  /* 0x0000800a084f7981 */ /* 0x000f22000c1e1500 */
[----:B------:R-:W-:-:S03]  /*1220*/  IMAD.WIDE.U32 R6, R177, 0x2, R6 ;  /* 0x00000002b1067825 */ /* 0x000fc600078e0006 */
[----:B------:R0:W4:Y:S01]  /*1230*/  LDG.E.U16 R78, desc[UR10][R8.64+0xc0] ;  /* 0x0000c00a084e7981 */ /* 0x000122000c1e1500 */
[----:B------:R-:W-:-:S03]  /*1240*/  IMAD.SHL.U32 R12, R11, 0x80, RZ ;  /* 0x000000800b0c7824 */ /* 0x000fc600078e00ff */
[----:B------:R-:W4:Y:S01]  /*1250*/  LDG.E.U16 R77, desc[UR10][R6.64] ;  /* 0x0000000a064d7981 */ /* 0x000f22000c1e1500 */
[----:B------:R-:W-:-:S03]  /*1260*/  LEA.HI.X R5, R0, R83, RZ, 0x1, P0 ;  /* 0x0000005300057211 */ /* 0x000fc600000f0cff */
[----:B------:R-:W4:Y:S01]  /*1270*/  LDG.E.U16 R76, desc[UR10][R6.64+0x40] ;  /* 0x0000400a064c7981 */ /* 0x000f22000c1e1500 */
[----:B0-----:R-:W-:-:S03]  /*1280*/  LOP3.LUT R9, R84, 0x88, RZ, 0xfc, !PT ;  /* 0x0000008854097812 */ /* 0x001fc600078efcff */
[----:B------:R-:W4:Y:S04]  /*1290*/  LDG.E.U16 R75, desc[UR10][R6.64+0x80] ;  /* 0x0000800a064b7981 */ /* 0x000f28000c1e1500 */
[----:B------:R0:W4:Y:S01]  /*12a0*/  LDG.E.U16 R74, desc[UR10][R6.64+0xc0] ;  /* 0x0000c00a064a7981 */ /* 0x000122000c1e1500 */
[----:B------:R-:W-:-:S03]  /*12b0*/  IMAD.SHL.U32 R0, R9, 0x80, RZ ;  /* 0x0000008009007824 */ /* 0x000fc600078e00ff */
[----:B------:R-:W4:Y:S04]  /*12c0*/  LDG.E.U16 R107, desc[UR10][R2.64] ;  /* 0x0000000a026b7981 */ /* 0x000f28000c1e1500 */
[----:B------:R-:W4:Y:S01]  /*12d0*/  LDG.E.U16 R106, desc[UR10][R2.64+0x40] ;  /* 0x0000400a026a7981 */ /* 0x000f22000c1e1500 */
[----:B0-----:R-:W-:-:S03]  /*12e0*/  LOP3.LUT R7, R84, 0x8c, RZ, 0xfc, !PT ;  /* 0x0000008c54077812 */ /* 0x001fc600078efcff */
[----:B------:R-:W4:Y:S04]  /*12f0*/  LDG.E.U16 R105, desc[UR10][R2.64+0x80] ;  /* 0x0000800a02697981 */ /* 0x000f28000c1e1500 */
[----:B------:R0:W4:Y:S01]  /*1300*/  LDG.E.U16 R104, desc[UR10][R2.64+0xc0] ;  /* 0x0000c00a02687981 */ /* 0x000122000c1e1500 */
[-C--:B------:R-:W-:Y:S01]  /*1310*/  LEA R8, P0, R9, R82.reuse, 0x8 ;  /* 0x0000005209087211 */ /* 0x080fe200078040ff */
[----:B------:R-:W-:Y:S01]  /*1320*/  IMAD.SHL.U32 R10, R7, 0x80, RZ ;  /* 0x00000080070a7824 */ /* 0x000fe200078e00ff */
[----:B0-----:R-:W-:-:S04]  /*1330*/  LEA R2, P1, R11, R82, 0x8 ;  /* 0x000000520b027211 */ /* 0x001fc800078240ff */
[-C--:B------:R-:W-:Y:S02]  /*1340*/  LEA.HI.X R3, R12, R83.reuse, RZ, 0x1, P1 ;  /* 0x000000530c037211 */ /* 0x080fe400008f0cff */
[----:B------:R-:W-:Y:S02]  /*1350*/  LEA R6, P1, R7, R82, 0x8 ;  /* 0x0000005207067211 */ /* 0x000fe400078240ff */
[-C--:B------:R-:W-:Y:S02]  /*1360*/  LEA.HI.X R9, R0, R83.reuse, RZ, 0x1, P0 ;  /* 0x0000005300097211 */ /* 0x080fe400000f0cff */
[----:B------:R-:W-:Y:S01]  /*1370*/  LEA.HI.X R7, R10, R83, RZ, 0x1, P1 ;  /* 0x000000530a077211 */ /* 0x000fe200008f0cff */
[----:B------:R-:W-:Y:S01]  /*1380*/  IMAD.WIDE.U32 R4, R177, 0x2, R4 ;  /* 0x00000002b1047825 */ /* 0x000fe200078e0004 */
[----:B------:R-:W-:-:S03]  /*1390*/  LOP3.LUT R11, R84, 0x90, RZ, 0xfc, !PT ;  /* 0x00000090540b7812 */ /* 0x000fc600078efcff */
[C---:B------:R-:W-:Y:S01]  /*13a0*/  IMAD.WIDE.U32 R8, R177.reuse, 0x2, R8 ;  /* 0x00000002b1087825 */ /* 0x040fe200078e0008 */
[----:B------:R-:W-:Y:S01]  /*13b0*/  LOP3.LUT R13, R84, 0x94, RZ, 0xfc, !PT ;  /* 0x00000094540d7812 */ /* 0x000fe200078efcff */
[----:B------:R-:W4:Y:S02]  /*13c0*/  LDG.E.U16 R73, desc[UR10][R4.64] ;  /* 0x0000000a04497981 */ /* 0x000f24000c1e1500 */
[C---:B------:R-:W-:Y:S02]  /*13d0*/  IMAD.WIDE.U32 R6, R177.reuse, 0x2, R6 ;  /* 0x00000002b1067825 */ /* 0x040fe400078e0006 */
[----:B------:R-:W4:Y:S02]  /*13e0*/  LDG.E.U16 R72, desc[UR10][R4.64+0x40] ;  /* 0x0000400a04487981 */ /* 0x000f24000c1e1500 */
[----:B------:R-:W-:Y:S02]  /*13f0*/  IMAD.WIDE.U32 R2, R177, 0x2, R2 ;  /* 0x00000002b1027825 */ /* 0x000fe400078e0002 */
[----:B------:R-:W4:Y:S02]  /*1400*/  LDG.E.U16 R71, desc[UR10][R4.64+0x80] ;  /* 0x0000800a04477981 */ /* 0x000f24000c1e1500 */
[----:B------:R-:W-:-:S02]  /*1410*/  IMAD.SHL.U32 R0, R11, 0x80, RZ ;  /* 0x000000800b007824 */ /* 0x000fc400078e00ff */
[----:B------:R0:W4:Y:S01]  /*1420*/  LDG.E.U16 R70, desc[UR10][R4.64+0xc0] ;  /* 0x0000c00a04467981 */ /* 0x000122000c1e1500 */
[----:B------:R-:W-:-:S03]  /*1430*/  IMAD.SHL.U32 R12, R13, 0x80, RZ ;  /* 0x000000800d0c7824 */ /* 0x000fc600078e00ff */
        /* <DEDUP_REMOVED lines=58> */
[-C--:B------:R-:W-:Y:S01]  /*17e0*/  LEA.HI.X R9, R0, R83.reuse, RZ, 0x1, P0 ;  /* 0x0000005300097211 */ /* 0x080fe200000f0cff */
[C---:B------:R-:W-:Y:S01]  /*17f0*/  IMAD.WIDE.U32 R4, R177.reuse, 0x2, R4 ;  /* 0x00000002b1047825 */ /* 0x040fe200078e0004 */
[----:B------:R-:W-:Y:S01]  /*1800*/  LOP3.LUT R11, R84, 0xb0, RZ, 0xfc, !PT ;  /* 0x000000b0540b7812 */ /* 0x000fe200078efcff */
[----:B------:R-:W0:Y:S01]  /*1810*/  S2UR UR4, SR_CgaCtaId ;  /* 0x00000000000479c3 */ /* 0x000e220000008800 */
[----:B------:R-:W-:Y:S01]  /*1820*/  LEA.HI.X R7, R10, R83, RZ, 0x1, P1 ;  /* 0x000000530a077211 */ /* 0x000fe200008f0cff */
[C---:B------:R-:W-:Y:S01]  /*1830*/  IMAD.WIDE.U32 R2, R177.reuse, 0x2, R2 ;  /* 0x00000002b1027825 */ /* 0x040fe200078e0002 */
[----:B------:R-:W-:Y:S01]  /*1840*/  LOP3.LUT R13, R84, 0xb4, RZ, 0xfc, !PT ;  /* 0x000000b4540d7812 */ /* 0x000fe200078efcff */
[----:B------:R-:W4:Y:S02]  /*1850*/  LDG.E.U16 R41, desc[UR10][R4.64] ;  /* 0x0000000a04297981 */ /* 0x000f24000c1e1500 */
[----:B------:R-:W-:-:S02]  /*1860*/  IMAD.WIDE.U32 R8, R177, 0x2, R8 ;  /* 0x00000002b1087825 */ /* 0x000fc400078e0008 */
[----:B------:R-:W4:Y:S02]  /*1870*/  LDG.E.U16 R40, desc[UR10][R4.64+0x40] ;  /* 0x0000400a04287981 */ /* 0x000f24000c1e1500 */
[----:B------:R-:W-:Y:S02]  /*1880*/  IMAD.SHL.U32 R0, R11, 0x80, RZ ;  /* 0x000000800b007824 */ /* 0x000fe400078e00ff */
[----:B------:R-:W4:Y:S01]  /*1890*/  LDG.E.U16 R39, desc[UR10][R4.64+0x80] ;  /* 0x0000800a04277981 */ /* 0x000f22000c1e1500 */
[----:B------:R-:W-:-:S03]  /*18a0*/  IMAD.WIDE.U32 R6, R177, 0x2, R6 ;  /* 0x00000002b1067825 */ /* 0x000fc600078e0006 */
[----:B------:R1:W4:Y:S01]  /*18b0*/  LDG.E.U16 R38, desc[UR10][R4.64+0xc0] ;  /* 0x0000c00a04267981 */ /* 0x000322000c1e1500 */
[----:B------:R-:W-:-:S03]  /*18c0*/  IMAD.SHL.U32 R12, R13, 0x80, RZ ;  /* 0x000000800d0c7824 */ /* 0x000fc600078e00ff */
[----:B------:R-:W4:Y:S04]  /*18d0*/  LDG.E.U16 R37, desc[UR10][R2.64] ;  /* 0x0000000a02257981 */ /* 0x000f28000c1e1500 */
[----:B------:R-:W4:Y:S01]  /*18e0*/  LDG.E.U16 R36, desc[UR10][R2.64+0x40] ;  /* 0x0000400a02247981 */ /* 0x000f22000c1e1500 */
[----:B-1----:R-:W-:-:S03]  /*18f0*/  LEA R4, P0, R11, R82, 0x8 ;  /* 0x000000520b047211 */ /* 0x002fc600078040ff */
[----:B------:R-:W4:Y:S04]  /*1900*/  LDG.E.U16 R35, desc[UR10][R2.64+0x80] ;  /* 0x0000800a02237981 */ /* 0x000f28000c1e1500 */
[----:B------:R1:W4:Y:S01]  /*1910*/  LDG.E.U16 R34, desc[UR10][R2.64+0xc0] ;  /* 0x0000c00a02227981 */ /* 0x000322000c1e1500 */
[----:B------:R-:W-:-:S03]  /*1920*/  LEA.HI.X R5, R0, R83, RZ, 0x1, P0 ;  /* 0x0000005300057211 */ /* 0x000fc600000f0cff */
        /* <DEDUP_REMOVED lines=8> */
[----:B-1----:R-:W-:-:S03]  /*19b0*/  LOP3.LUT R9, R84, 0xb8, RZ, 0xfc, !PT ;  /* 0x000000b854097812 */ /* 0x002fc600078efcff */
[----:B------:R-:W4:Y:S04]  /*19c0*/  LDG.E.U16 R27, desc[UR10][R6.64+0x80] ;  /* 0x0000800a061b7981 */ /* 0x000f28000c1e1500 */
[----:B------:R1:W4:Y:S01]  /*19d0*/  LDG.E.U16 R26, desc[UR10][R6.64+0xc0] ;  /* 0x0000c00a061a7981 */ /* 0x000322000c1e1500 */
[----:B------:R-:W-:Y:S01]  /*19e0*/  IMAD.SHL.U32 R0, R9, 0x80, RZ ;  /* 0x0000008009007824 */ /* 0x000fe200078e00ff */
[C---:B------:R-:W-:Y:S01]  /*19f0*/  LOP3.LUT R11, R84.reuse, 0xc0, RZ, 0xfc, !PT ;  /* 0x000000c0540b7812 */ /* 0x040fe200078efcff */
[----:B------:R-:W-:Y:S01]  /*1a00*/  IMAD.WIDE.U32 R4, R177, 0x2, R4 ;  /* 0x00000002b1047825 */ /* 0x000fe200078e0004 */
[-C--:B------:R-:W-:Y:S02]  /*1a10*/  LEA R8, P0, R9, R82.reuse, 0x8 ;  /* 0x0000005209087211 */ /* 0x080fe400078040ff */
[C---:B-1----:R-:W-:Y:S01]  /*1a20*/  LOP3.LUT R7, R84.reuse, 0xbc, RZ, 0xfc, !PT ;  /* 0x000000bc54077812 */ /* 0x042fe200078efcff */
[----:B------:R-:W-:Y:S01]  /*1a30*/  IMAD.WIDE.U32 R2, R177, 0x2, R2 ;  /* 0x00000002b1027825 */ /* 0x000fe200078e0002 */
[----:B------:R-:W-:Y:S01]  /*1a40*/  LOP3.LUT R13, R84, 0xc4, RZ, 0xfc, !PT ;  /* 0x000000c4540d7812 */ /* 0x000fe200078efcff */
[----:B------:R-:W4:Y:S01]  /*1a50*/  LDG.E.U16 R25, desc[UR10][R4.64] ;  /* 0x0000000a04197981 */ /* 0x000f22000c1e1500 */
[C---:B------:R-:W-:Y:S01]  /*1a60*/  LEA R6, P1, R7.reuse, R82, 0x8 ;  /* 0x0000005207067211 */ /* 0x040fe200078240ff */
[----:B------:R-:W-:Y:S01]  /*1a70*/  IMAD.SHL.U32 R10, R7, 0x80, RZ ;  /* 0x00000080070a7824 */ /* 0x000fe200078e00ff */
[-C--:B------:R-:W-:Y:S01]  /*1a80*/  LEA.HI.X R9, R0, R83.reuse, RZ, 0x1, P0 ;  /* 0x0000005300097211 */ /* 0x080fe200000f0cff */
[----:B------:R-:W4:Y:S01]  /*1a90*/  LDG.E.U16 R24, desc[UR10][R4.64+0x40] ;  /* 0x0000400a04187981 */ /* 0x000f22000c1e1500 */
[----:B------:R-:W-:Y:S01]  /*1aa0*/  IMAD.SHL.U32 R0, R11, 0x80, RZ ;  /* 0x000000800b007824 */ /* 0x000fe200078e00ff */
[----:B------:R-:W-:Y:S01]  /*1ab0*/  UMOV UR8, 0x400 ;  /* 0x0000040000087882 */ /* 0x000fe20000000000 */
[----:B------:R-:W-:Y:S01]  /*1ac0*/  IMAD.SHL.U32 R12, R13, 0x80, RZ ;  /* 0x000000800d0c7824 */ /* 0x000fe200078e00ff */
[----:B------:R-:W4:Y:S01]  /*1ad0*/  LDG.E.U16 R23, desc[UR10][R4.64+0x80] ;  /* 0x0000800a04177981 */ /* 0x000f22000c1e1500 */
[----:B------:R-:W-:-:S03]  /*1ae0*/  LEA.HI.X R7, R10, R83, RZ, 0x1, P1 ;  /* 0x000000530a077211 */ /* 0x000fc600008f0cff */
[----:B------:R1:W4:Y:S01]  /*1af0*/  LDG.E.U16 R22, desc[UR10][R4.64+0xc0] ;  /* 0x0000c00a04167981 */ /* 0x000322000c1e1500 */
[----:B------:R-:W-:-:S03]  /*1b00*/  IMAD R101, R177, 0x2, R100 ;  /* 0x00000002b1657824 */ /* 0x000fc600078e0264 */
[----:B------:R-:W4:Y:S01]  /*1b10*/  LDG.E.U16 R21, desc[UR10][R2.64] ;  /* 0x0000000a02157981 */ /* 0x000f22000c1e1500 */
[----:B0-----:R-:W-:-:S03]  /*1b20*/  ULEA UR8, UR4, UR8, 0x18 ;  /* 0x0000000804087291 */ /* 0x001fc6000f8ec03f */
[----:B------:R-:W4:Y:S01]  /*1b30*/  LDG.E.U16 R20, desc[UR10][R2.64+0x40] ;  /* 0x0000400a02147981 */ /* 0x000f22000c1e1500 */
[----:B-1----:R-:W-:-:S03]  /*1b40*/  LEA R4, P0, R11, R82, 0x8 ;  /* 0x000000520b047211 */ /* 0x002fc600078040ff */
[----:B------:R-:W4:Y:S01]  /*1b50*/  LDG.E.U16 R19, desc[UR10][R2.64+0x80] ;  /* 0x0000800a02137981 */ /* 0x000f22000c1e1500 */
[----:B------:R-:W-:-:S03]  /*1b60*/  SHF.R.U32.HI R156, RZ, 0x1, R209 ;  /* 0x00000001ff9c7819 */ /* 0x000fc600000116d1 */
[----:B------:R0:W4:Y:S01]  /*1b70*/  LDG.E.U16 R18, desc[UR10][R2.64+0xc0] ;  /* 0x0000c00a02127981 */ /* 0x000122000c1e1500 */
[-C--:B------:R-:W-:Y:S01]  /*1b80*/  LEA.HI.X R5, R0, R83.reuse, RZ, 0x1, P0 ;  /* 0x0000005300057211 */ /* 0x080fe200000f0cff */
[----:B------:R-:W-:Y:S01]  /*1b90*/  IMAD.WIDE.U32 R8, R177, 0x2, R8 ;  /* 0x00000002b1087825 */ /* 0x000fe200078e0008 */
[----:B------:R-:W-:Y:S02]  /*1ba0*/  LOP3.LUT R156, R101, R156, RZ, 0x3c, !PT ;  /* 0x0000009c659c7212 */ /* 0x000fe400078e3cff */
[----:B0-----:R-:W-:Y:S01]  /*1bb0*/  LEA R2, P1, R13, R82, 0x8 ;  /* 0x000000520d027211 */ /* 0x001fe200078240ff */
[C---:B------:R-:W-:Y:S01]  /*1bc0*/  IMAD.WIDE.U32 R6, R177.reuse, 0x2, R6 ;  /* 0x00000002b1067825 */ /* 0x040fe200078e0006 */
[----:B------:R-:W-:Y:S01]  /*1bd0*/  LOP3.LUT R247, R84, 0xc8, RZ, 0xfc, !PT ;  /* 0x000000c854f77812 */ /* 0x000fe200078efcff */
[----:B------:R-:W4:Y:S01]  /*1be0*/  LDG.E.U16 R17, desc[UR10][R8.64] ;  /* 0x0000000a08117981 */ /* 0x000f22000c1e1500 */
[----:B------:R-:W-:Y:S01]  /*1bf0*/  LEA.HI.X R3, R12, R83, RZ, 0x1, P1 ;  /* 0x000000530c037211 */ /* 0x000fe200008f0cff */
[----:B------:R-:W-:-:S02]  /*1c00*/  IMAD.WIDE.U32 R4, R177, 0x2, R4 ;  /* 0x00000002b1047825 */ /* 0x000fc400078e0004 */
[----:B--2---:R0:W-:Y:S02]  /*1c10*/  STS.U16 [R156+UR8+0x240], R91 ;  /* 0x0002405b9c007988 */ /* 0x0041e40008000408 */
[----:B------:R-:W-:Y:S01]  /*1c20*/  IMAD.WIDE.U32 R2, R177, 0x2, R2 ;  /* 0x00000002b1027825 */ /* 0x000fe200078e0002 */
[C---:B------:R-:W-:Y:S01]  /*1c30*/  LOP3.LUT R245, R84.reuse, 0xd8, RZ, 0xfc, !PT ;  /* 0x000000d854f57812 */ /* 0x040fe200078efcff */
[----:B------:R-:W2:Y:S01]  /*1c40*/  LDG.E.U16 R16, desc[UR10][R8.64+0x40] ;  /* 0x0000400a08107981 */ /* 0x000ea2000c1e1500 */
[----:B------:R-:W-:-:S03]  /*1c50*/  LOP3.LUT R103, R84, 0xd0, RZ, 0xfc, !PT ;  /* 0x000000d054677812 */ /* 0x000fc600078efcff */
[----:B------:R-:W2:Y:S01]  /*1c60*/  LDG.E.U16 R15, desc[UR10][R8.64+0x80] ;  /* 0x0000800a080f7981 */ /* 0x000ea2000c1e1500 */
[----:B0-----:R-:W-:-:S03]  /*1c70*/  LOP3.LUT R91, R84, 0xcc, RZ, 0xfc, !PT ;  /* 0x000000cc545b7812 */ /* 0x001fc600078efcff */
[----:B------:R-:W2:Y:S01]  /*1c80*/  LDG.E.U16 R14, desc[UR10][R8.64+0xc0] ;  /* 0x0000c00a080e7981 */ /* 0x000ea2000c1e1500 */
[----:B------:R-:W-:-:S03]  /*1c90*/  LOP3.LUT R249, R84, 0xdc, RZ, 0xfc, !PT ;  /* 0x000000dc54f97812 */ /* 0x000fc600078efcff */
[----:B------:R-:W2:Y:S01]  /*1ca0*/  LDG.E.U16 R13, desc[UR10][R6.64] ;  /* 0x0000000a060d7981 */ /* 0x000ea2000c1e1500 */
[----:B------:R-:W-:-:S03]  /*1cb0*/  LOP3.LUT R101, R84, 0xe0, RZ, 0xfc, !PT ;  /* 0x000000e054657812 */ /* 0x000fc600078efcff */
[----:B------:R-:W2:Y:S04]  /*1cc0*/  LDG.E.U16 R12, desc[UR10][R6.64+0x40] ;  /* 0x0000400a060c7981 */ /* 0x000ea8000c1e1500 */
[----:B------:R-:W2:Y:S04]  /*1cd0*/  LDG.E.U16 R11, desc[UR10][R6.64+0x80] ;  /* 0x0000800a060b7981 */ /* 0x000ea8000c1e1500 */
[----:B------:R-:W2:Y:S01]  /*1ce0*/  LDG.E.U16 R10, desc[UR10][R6.64+0xc0] ;  /* 0x0000c00a060a7981 */ /* 0x000ea2000c1e1500 */
[----:B------:R-:W-:-:S03]  /*1cf0*/  LOP3.LUT R243, R84, 0xd4, RZ, 0xfc, !PT ;  /* 0x000000d454f37812 */ /* 0x000fc600078efcff */
[----:B------:R-:W2:Y:S01]  /*1d00*/  LDG.E.U16 R9, desc[UR10][R4.64] ;  /* 0x0000000a04097981 */ /* 0x000ea2000c1e1500 */
[----:B------:R-:W-:-:S03]  /*1d10*/  LOP3.LUT R102, R84, 0xf0, RZ, 0xfc, !PT ;  /* 0x000000f054667812 */ /* 0x000fc600078efcff */
[----:B------:R-:W2:Y:S01]  /*1d20*/  LDG.E.U16 R8, desc[UR10][R4.64+0x40] ;  /* 0x0000400a04087981 */ /* 0x000ea2000c1e1500 */
[----:B------:R-:W-:-:S03]  /*1d30*/  LEA R246, P0, R247, R82, 0x8 ;  /* 0x00000052f7f67211 */ /* 0x000fc600078040ff */
[----:B------:R-:W2:Y:S04]  /*1d40*/  LDG.E.U16 R7, desc[UR10][R4.64+0x80] ;  /* 0x0000800a04077981 */ /* 0x000ea8000c1e1500 */
[----:B------:R-:W2:Y:S04]  /*1d50*/  LDG.E.U16 R6, desc[UR10][R4.64+0xc0] ;  /* 0x0000c00a04067981 */ /* 0x000ea8000c1e1500 */
[----:B------:R-:W2:Y:S04]  /*1d60*/  LDG.E.U16 R0, desc[UR10][R2.64+0x80] ;  /* 0x0000800a02007981 */ /* 0x000ea8000c1e1500 */
[----:B---3--:R0:W-:Y:S04]  /*1d70*/  STS.U16 [R156+UR8+0x8400], R96 ;  /* 0x008400609c007988 */ /* 0x0081e80008000408 */
[----:B------:R-:W3:Y:S04]  /*1d80*/  LDG.E.U16 R5, desc[UR10][R2.64] ;  /* 0x0000000a02057981 */ /* 0x000ee8000c1e1500 */
[----:B------:R-:W3:Y:S01]  /*1d90*/  LDG.E.U16 R4, desc[UR10][R2.64+0x40] ;  /* 0x0000400a02047981 */ /* 0x000ee2000c1e1500 */
[----:B0-----:R-:W-:-:S03]  /*1da0*/  IMAD.SHL.U32 R96, R247, 0x80, RZ ;  /* 0x00000080f7607824 */ /* 0x001fc600078e00ff */
[----:B------:R0:W-:Y:S04]  /*1db0*/  STS.U16 [R156+UR8+0x40], R87 ;  /* 0x000040579c007988 */ /* 0x0001e80008000408 */
[----:B-----5:R1:W-:Y:S04]  /*1dc0*/  STS.U16 [R156+UR8+0x8040], R89 ;  /* 0x008040599c007988 */ /* 0x0203e80008000408 */
[----:B------:R5:W3:Y:S01]  /*1dd0*/  LDG.E.U16 R3, desc[UR10][R2.64+0xc0] ;  /* 0x0000c00a02037981 */ /* 0x000ae2000c1e1500 */
[----:B0-----:R-:W-:-:S03]  /*1de0*/  LOP3.LUT R87, R84, 0xe8, RZ, 0xfc, !PT ;  /* 0x000000e854577812 */ /* 0x001fc600078efcff */
[----:B----4-:R0:W-:Y:S01]  /*1df0*/  STS.U16 [R156+UR8+0x8240], R85 ;  /* 0x008240559c007988 */ /* 0x0101e20008000408 */
[----:B-1----:R-:W-:-:S03]  /*1e00*/  LOP3.LUT R89, R84, 0xec, RZ, 0xfc, !PT ;  /* 0x000000ec54597812 */ /* 0x002fc600078efcff */
[----:B------:R1:W-:Y:S01]  /*1e10*/  STS.U16 [R156+UR8+0x400], R95 ;  /* 0x0004005f9c007988 */ /* 0x0003e20008000408 */
[----:B-----5:R-:W-:-:S03]  /*1e20*/  LOP3.LUT R2, R84, 0xfc, RZ, 0xfc, !PT ;  /* 0x000000fc54027812 */ /* 0x020fc600078efcff */
[----:B------:R4:W-:Y:S01]  /*1e30*/  STS.U16 [R156+UR8+0x8440], R93 ;  /* 0x0084405d9c007988 */ /* 0x0009e20008000408 */
[----:B0-----:R-:W-:-:S03]  /*1e40*/  LOP3.LUT R85, R84, 0xe4, RZ, 0xfc, !PT ;  /* 0x000000e454557812 */ /* 0x001fc600078efcff */
[----:B------:R0:W-:Y:S01]  /*1e50*/  STS.U16 [R156+UR8+0x600], R98 ;  /* 0x000600629c007988 */ /* 0x0001e20008000408 */
[C---:B-1----:R-:W-:Y:S01]  /*1e60*/  LOP3.LUT R95, R84.reuse, 0xf8, RZ, 0xfc, !PT ;  /* 0x000000f8545f7812 */ /* 0x042fe200078efcff */
[----:B------:R-:W-:Y:S02]  /*1e70*/  IMAD.SHL.U32 R100, R103, 0x80, RZ ;  /* 0x0000008067647824 */ /* 0x000fe400078e00ff */
[----:B------:R1:W-:Y:S01]  /*1e80*/  STS.U16 [R156+UR8+0x440], R90 ;  /* 0x0004405a9c007988 */ /* 0x0003e20008000408 */
[----:B----4-:R-:W-:Y:S02]  /*1e90*/  LOP3.LUT R93, R84, 0xf4, RZ, 0xfc, !PT ;  /* 0x000000f4545d7812 */ /* 0x010fe400078efcff */
[C---:B------:R-:W-:Y:S01]  /*1ea0*/  LEA R84, P4, R91.reuse, R82, 0x8 ;  /* 0x000000525b547211 */ /* 0x040fe200078840ff */
[----:B0-----:R-:W-:Y:S01]  /*1eb0*/  IMAD.SHL.U32 R98, R91, 0x80, RZ ;  /* 0x000000805b627824 */ /* 0x001fe200078e00ff */
[----:B------:R0:W-:Y:S01]  /*1ec0*/  STS.U16 [R156+UR8], R86 ;  /* 0x000000569c007988 */ /* 0x0001e20008000408 */
[----:B------:R-:W-:Y:S01]  /*1ed0*/  IMAD.SHL.U32 R91, R245, 0x80, RZ ;  /* 0x00000080f55b7824 */ /* 0x000fe200078e00ff */
[----:B------:R-:W-:-:S02]  /*1ee0*/  LEA.HI.X R247, R96, R83, RZ, 0x1, P0 ;  /* 0x0000005360f77211 */ /* 0x000fc400000f0cff */
[----:B------:R4:W-:Y:S01]  /*1ef0*/  STS.U16 [R156+UR8+0x8200], R94 ;  /* 0x0082005e9c007988 */ /* 0x0009e20008000408 */
[-C--:B-1----:R-:W-:Y:S01]  /*1f00*/  LEA R90, P5, R245, R82.reuse, 0x8 ;  /* 0x00000052f55a7211 */ /* 0x082fe200078a40ff */
[----:B------:R-:W-:Y:S02]  /*1f10*/  IMAD.SHL.U32 R244, R243, 0x80, RZ ;  /* 0x00000080f3f47824 */ /* 0x000fe400078e00ff */
[----:B------:R1:W-:Y:S01]  /*1f20*/  STS.U16 [R156+UR8+0x640], R99 ;  /* 0x000640639c007988 */ /* 0x0003e20008000408 */
[-C--:B------:R-:W-:Y:S02]  /*1f30*/  LEA R96, P0, R85, R82.reuse, 0x8 ;  /* 0x0000005255607211 */ /* 0x080fe400078040ff */
[-C--:B0-----:R-:W-:Y:S01]  /*1f40*/  LEA R86, P3, R103, R82.reuse, 0x8 ;  /* 0x0000005267567211 */ /* 0x081fe200078640ff */
[----:B------:R0:W-:Y:S01]  /*1f50*/  STS.U16 [R156+UR8+0x8640], R97 ;  /* 0x008640619c007988 */ /* 0x0001e20008000408 */
[----:B----4-:R-:W-:-:S03]  /*1f60*/  LEA R94, P1, R101, R82, 0x8 ;  /* 0x00000052655e7211 */ /* 0x010fc600078240ff */
[----:B------:R4:W-:Y:S01]  /*1f70*/  STS.U16 [R156+UR8+0x200], R92 ;  /* 0x0002005c9c007988 */ /* 0x0009e20008000408 */
[----:B-1----:R-:W-:-:S03]  /*1f80*/  IMAD.SHL.U32 R99, R101, 0x80, RZ ;  /* 0x0000008065637824 */ /* 0x002fc600078e00ff */
[----:B------:R1:W-:Y:S01]  /*1f90*/  STS.U16 [R156+UR8+0x8000], R88 ;  /* 0x008000589c007988 */ /* 0x0003e20008000408 */
[----:B------:R-:W-:Y:S02]  /*1fa0*/  IMAD.SHL.U32 R101, R85, 0x80, RZ ;  /* 0x0000008055657824 */ /* 0x000fe400078e00ff */
[C---:B0-----:R-:W-:Y:S01]  /*1fb0*/  IMAD.SHL.U32 R97, R249.reuse, 0x80, RZ ;  /* 0x00000080f9617824 */ /* 0x041fe200078e00ff */
[-C--:B------:R-:W-:Y:S02]  /*1fc0*/  LEA.HI.X R85, R98, R83.reuse, RZ, 0x1, P4 ;  /* 0x0000005362557211 */ /* 0x080fe400020f0cff */
[-C--:B----4-:R-:W-:Y:S01]  /*1fd0*/  LEA R92, P2, R249, R82.reuse, 0x8 ;  /* 0x00000052f95c7211 */ /* 0x090fe200078440ff */
[C---:B------:R-:W-:Y:S01]  /*1fe0*/  IMAD.SHL.U32 R103, R87.reuse, 0x80, RZ ;  /* 0x0000008057677824 */ /* 0x040fe200078e00ff */
[-C--:B------:R-:W-:Y:S02]  /*1ff0*/  LEA R98, P4, R87, R82.reuse, 0x8 ;  /* 0x0000005257627211 */ /* 0x080fe400078840ff */
[-C--:B-1----:R-:W-:Y:S01]  /*2000*/  LEA R88, P6, R243, R82.reuse, 0x8 ;  /* 0x00000052f3587211 */ /* 0x082fe200078c40ff */
[----:B------:R-:W-:Y:S01]  /*2010*/  IMAD.SHL.U32 R245, R93, 0x80, RZ ;  /* 0x000000805df57824 */ /* 0x000fe200078e00ff */
[-C--:B------:R-:W-:Y:S01]  /*2020*/  LEA.HI.X R91, R91, R83.reuse, RZ, 0x1, P5 ;  /* 0x000000535b5b7211 */ /* 0x080fe200028f0cff */
[----:B------:R0:W-:Y:S01]  /*2030*/  STL.64 [R1+0x8], R206 ;  /* 0x000008ce01007387 */ /* 0x0001e20000100a00 */
[----:B------:R-:W-:Y:S01]  /*2040*/  LEA.HI.X R87, R100, R83, RZ, 0x1, P3 ;  /* 0x0000005364577211 */ /* 0x000fe200018f0cff */
[----:B------:R-:W-:Y:S01]  /*2050*/  IMAD.SHL.U32 R243, R89, 0x80, RZ ;  /* 0x0000008059f37824 */ /* 0x000fe200078e00ff */
[----:B------:R-:W-:-:S02]  /*2060*/  LEA R250, P5, R93, R82, 0x8 ;  /* 0x000000525dfa7211 */ /* 0x000fc400078a40ff */
[-C--:B------:R-:W-:Y:S02]  /*2070*/  LEA R100, P3, R89, R82.reuse, 0x8 ;  /* 0x0000005259647211 */ /* 0x080fe400078640ff */
[-C--:B------:R-:W-:Y:S02]  /*2080*/  LEA.HI.X R93, R97, R83.reuse, RZ, 0x1, P2 ;  /* 0x00000053615d7211 */ /* 0x080fe400010f0cff */
[-C--:B------:R-:W-:Y:S01]  /*2090*/  LEA.HI.X R89, R244, R83.reuse, RZ, 0x1, P6 ;  /* 0x00000053f4597211 */ /* 0x080fe200030f0cff */
[C---:B------:R-:W-:Y:S01]  /*20a0*/  IMAD.SHL.U32 R244, R102.reuse, 0x80, RZ ;  /* 0x0000008066f47824 */ /* 0x040fe200078e00ff */
[CC--:B0-----:R-:W-:Y:S01]  /*20b0*/  LEA R206, P2, R95.reuse, R82.reuse, 0x8 ;  /* 0x000000525fce7211 */ /* 0x0c1fe200078440ff */
[----:B------:R-:W-:Y:S01]  /*20c0*/  IMAD.SHL.U32 R248, R95, 0x80, RZ ;  /* 0x000000805ff87824 */ /* 0x000fe200078e00ff */
[----:B------:R-:W-:Y:S02]  /*20d0*/  LEA R102, P6, R102, R82, 0x8 ;  /* 0x0000005266667211 */ /* 0x000fe400078c40ff */
[-C--:B------:R-:W-:Y:S01]  /*20e0*/  LEA.HI.X R95, R99, R83.reuse, RZ, 0x1, P1 ;  /* 0x00000053635f7211 */ /* 0x080fe200008f0cff */
[----:B------:R0:W-:Y:S01]  /*20f0*/  STL [R1], R206 ;  /* 0x000000ce01007387 */ /* 0x0001e20000100800 */
[----:B------:R-:W-:-:S02]  /*2100*/  LEA.HI.X R99, R103, R83, RZ, 0x1, P4 ;  /* 0x0000005367637211 */ /* 0x000fc400020f0cff */
[-C--:B------:R-:W-:Y:S02]  /*2110*/  LEA.HI.X R103, R244, R83.reuse, RZ, 0x1, P6 ;  /* 0x00000053f4677211 */ /* 0x080fe400030f0cff */
[-C--:B------:R-:W-:Y:S01]  /*2120*/  LEA.HI.X R251, R245, R83.reuse, RZ, 0x1, P5 ;  /* 0x00000053f5fb7211 */ /* 0x080fe200028f0cff */
[----:B0-----:R-:W4:Y:S04]  /*2130*/  LDL.LU.64 R206, [R1+0x8] ;  /* 0x0000080001ce7983 */ /* 0x001f280000300a00 */
[----:B------:R-:W5:Y:S01]  /*2140*/  LDL.LU.64 R244, [R1] ;  /* 0x0000000001f47983 */ /* 0x000f620000300a00 */
[C---:B------:R-:W-:Y:S01]  /*2150*/  LEA R82, P1, R2.reuse, R82, 0x8 ;  /* 0x0000005202527211 */ /* 0x040fe200078240ff */
[----:B------:R-:W-:Y:S02]  /*2160*/  IMAD.SHL.U32 R2, R2, 0x80, RZ ;  /* 0x0000008002027824 */ /* 0x000fe400078e00ff */
[----:B------:R-:W-:Y:S01]  /*2170*/  IMAD.WIDE.U32 R88, R177, 0x2, R88 ;  /* 0x00000002b1587825 */ /* 0x000fe200078e0058 */
[-C--:B------:R-:W-:Y:S01]  /*2180*/  LEA.HI.X R97, R101, R83.reuse, RZ, 0x1, P0 ;  /* 0x0000005365617211 */ /* 0x080fe200000f0cff */
[----:B------:R-:W-:Y:S01]  /*2190*/  STS.U16 [R156+UR8+0x8600], R242 ;  /* 0x008600f29c007988 */ /* 0x000fe20008000408 */
[----:B------:R-:W-:-:S03]  /*21a0*/  LEA.HI.X R101, R243, R83, RZ, 0x1, P3 ;  /* 0x00000053f3657211 */ /* 0x000fc600018f0cff */
[----:B------:R-:W-:Y:S04]  /*21b0*/  STS.U16 [R156+UR8+0x800], R241 ;  /* 0x000800f19c007988 */ /* 0x000fe80008000408 */
        /* <DEDUP_REMOVED lines=17> */
[----:B------:R0:W-:Y:S02]  /*22d0*/  STS.U16 [R156+UR8+0x5840], R24 ;  /* 0x005840189c007988 */ /* 0x0001e40008000408 */
[----:B0-----:R-:W4:Y:S02]  /*22e0*/  LDC.64 R24, c[0x0][0x218] ;  /* 0x00008600ff187b82 */ /* 0x001f240000000a00 */
        /* <DEDUP_REMOVED lines=17> */
[----:B--2---:R-:W-:Y:S04]  /*2400*/  STS.U16 [R156+UR8+0xe000], R7 ;  /* 0x00e000079c007988 */ /* 0x004fe80008000408 */
[----:B------:R0:W-:Y:S04]  /*2410*/  STS.U16 [R156+UR8+0xe040], R6 ;  /* 0x00e040069c007988 */ /* 0x0001e80008000408 */
[----:B------:R-:W-:Y:S01]  /*2420*/  STS.U16 [R156+UR8+0x9800], R174 ;  /* 0x009800ae9c007988 */ /* 0x000fe20008000408 */
[----:B0-----:R-:W-:-:S03]  /*2430*/  IMAD.WIDE.U32 R6, R177, 0x2, R94 ;  /* 0x00000002b1067825 */ /* 0x001fc600078e005e */
        /* <DEDUP_REMOVED lines=26> */
[----:B------:R-:W-:Y:S01]  /*25e0*/  STS.U16 [R156+UR8+0x2600], R146 ;  /* 0x002600929c007988 */ /* 0x000fe20008000408 */
[----:B-----5:R-:W-:-:S03]  /*25f0*/  LEA.HI.X R245, R248, R83, RZ, 0x1, P2 ;  /* 0x00000053f8f57211 */ /* 0x020fc600010f0cff */
        /* <DEDUP_REMOVED lines=115> */
[----:B---3--:R-:W-:Y:S04]  /*2d30*/  STS.U16 [R156+UR8+0x6240], R5 ;  /* 0x006240059c007988 */ /* 0x008fe80008000408 */
[----:B------:R0:W-:Y:S04]  /*2d40*/  STS.U16 [R156+UR8+0x6200], R4 ;  /* 0x006200049c007988 */ /* 0x0001e80008000408 */
[----:B------:R-:W-:Y:S04]  /*2d50*/  STS.U16 [R156+UR8+0xe240], R0 ;  /* 0x00e240009c007988 */ /* 0x000fe80008000408 */
[----:B------:R1:W-:Y:S01]  /*2d60*/  STS.U16 [R156+UR8+0xe200], R3 ;  /* 0x00e200039c007988 */ /* 0x0003e20008000408 */
[----:B0-----:R-:W-:-:S03]  /*2d70*/  IMAD.WIDE.U32 R4, R177, 0x2, R92 ;  /* 0x00000002b1047825 */ /* 0x001fc600078e005c */
[----:B------:R-:W2:Y:S04]  /*2d80*/  LDG.E.U16 R69, desc[UR10][R88.64] ;  /* 0x0000000a58457981 */ /* 0x000ea8000c1e1500 */
[----:B------:R-:W3:Y:S01]  /*2d90*/  LDG.E.U16 R65, desc[UR10][R88.64+0x40] ;  /* 0x0000400a58417981 */ /* 0x000ee2000c1e1500 */
[----:B-1----:R-:W-:-:S03]  /*2da0*/  IMAD.WIDE.U32 R2, R177, 0x2, R90 ;  /* 0x00000002b1027825 */ /* 0x002fc600078e005a */
[----:B------:R-:W5:Y:S04]  /*2db0*/  LDG.E.U16 R67, desc[UR10][R88.64+0x80] ;  /* 0x0000800a58437981 */ /* 0x000f68000c1e1500 */
[----:B------:R-:W5:Y:S04]  /*2dc0*/  LDG.E.U16 R63, desc[UR10][R88.64+0xc0] ;  /* 0x0000c00a583f7981 */ /* 0x000f68000c1e1500 */
[----:B------:R-:W5:Y:S04]  /*2dd0*/  LDG.E.U16 R93, desc[UR10][R6.64+0x40] ;  /* 0x0000400a065d7981 */ /* 0x000f68000c1e1500 */
[----:B------:R-:W5:Y:S04]  /*2de0*/  LDG.E.U16 R91, desc[UR10][R6.64+0x80] ;  /* 0x0000800a065b7981 */ /* 0x000f68000c1e1500 */
[----:B------:R-:W5:Y:S04]  /*2df0*/  LDG.E.U16 R89, desc[UR10][R6.64] ;  /* 0x0000000a06597981 */ /* 0x000f68000c1e1500 */
[----:B------:R0:W5:Y:S01]  /*2e00*/  LDG.E.U16 R95, desc[UR10][R6.64+0xc0] ;  /* 0x0000c00a065f7981 */ /* 0x000162000c1e1500 */
[----:B------:R-:W-:-:S03]  /*2e10*/  IMAD.WIDE.U32 R84, R177, 0x2, R84 ;  /* 0x00000002b1547825 */ /* 0x000fc600078e0054 */
[----:B------:R-:W5:Y:S01]  /*2e20*/  LDG.E.U16 R77, desc[UR10][R2.64] ;  /* 0x0000000a024d7981 */ /* 0x000f62000c1e1500 */
[----:B------:R-:W-:-:S03]  /*2e30*/  IMAD.WIDE.U32 R86, R177, 0x2, R86 ;  /* 0x00000002b1567825 */ /* 0x000fc600078e0056 */
[----:B------:R-:W5:Y:S01]  /*2e40*/  LDG.E.U16 R75, desc[UR10][R2.64+0x40] ;  /* 0x0000400a024b7981 */ /* 0x000f62000c1e1500 */
[----:B0-----:R-:W-:-:S03]  /*2e50*/  IMAD.WIDE.U32 R6, R177, 0x2, R102 ;  /* 0x00000002b1067825 */ /* 0x001fc600078e0066 */
[----:B------:R-:W5:Y:S01]  /*2e60*/  LDG.E.U16 R71, desc[UR10][R2.64+0x80] ;  /* 0x0000800a02477981 */ /* 0x000f62000c1e1500 */
[----:B------:R-:W-:-:S03]  /*2e70*/  IMAD.WIDE.U32 R8, R177, 0x2, R96 ;  /* 0x00000002b1087825 */ /* 0x000fc600078e0060 */
[----:B------:R-:W5:Y:S01]  /*2e80*/  LDG.E.U16 R121, desc[UR10][R6.64] ;  /* 0x0000000a06797981 */ /* 0x000f62000c1e1500 */
[----:B------:R-:W-:-:S03]  /*2e90*/  IMAD.SHL.U32 R176, R209, 0x2, RZ ;  /* 0x00000002d1b07824 */ /* 0x000fc600078e00ff */
[----:B------:R-:W5:Y:S04]  /*2ea0*/  LDG.E.U16 R123, desc[UR10][R6.64+0x40] ;  /* 0x0000400a067b7981 */ /* 0x000f68000c1e1500 */
[----:B------:R-:W5:Y:S04]  /*2eb0*/  LDG.E.U16 R125, desc[UR10][R6.64+0x80] ;  /* 0x0000800a067d7981 */ /* 0x000f68000c1e1500 */
[----:B------:R0:W5:Y:S04]  /*2ec0*/  LDG.E.U16 R127, desc[UR10][R6.64+0xc0] ;  /* 0x0000c00a067f7981 */ /* 0x000168000c1e1500 */
[----:B------:R1:W5:Y:S01]  /*2ed0*/  LDG.E.U16 R73, desc[UR10][R2.64+0xc0] ;  /* 0x0000c00a02497981 */ /* 0x000362000c1e1500 */
[----:B------:R-:W-:Y:S01]  /*2ee0*/  IMAD.SHL.U32 R175, R208, 0x40, RZ ;  /* 0x00000040d0af7824 */ /* 0x000fe200078e00ff */
[CC--:B----4-:R-:W-:Y:S01]  /*2ef0*/  LEA R10, P1, R207.reuse, R24.reuse, 0x7 ;  /* 0x00000018cf0a7211 */ /* 0x0d0fe200078238ff */
[----:B------:R-:W-:Y:S01]  /*2f00*/  IMAD.SHL.U32 R174, R207, 0x40, RZ ;  /* 0x00000040cfae7824 */ /* 0x000fe200078e00ff */
[----:B------:R-:W4:Y:S01]  /*2f10*/  LDG.E.U16 R53, desc[UR10][R84.64] ;  /* 0x0000000a54357981 */ /* 0x000f22000c1e1500 */
[----:B0-----:R-:W-:-:S03]  /*2f20*/  LEA R6, P0, R209, R24, 0x2 ;  /* 0x00000018d1067211 */ /* 0x001fc600078010ff */
[----:B------:R-:W2:Y:S01]  /*2f30*/  LDG.E.U16 R47, desc[UR10][R84.64+0x40] ;  /* 0x0000400a542f7981 */ /* 0x000ea2000c1e1500 */
[C---:B-1----:R-:W-:Y:S01]  /*2f40*/  IMAD.WIDE.U32 R2, R177.reuse, 0x2, R98 ;  /* 0x00000002b1027825 */ /* 0x042fe200078e0062 */
[----:B------:R-:W-:Y:S02]  /*2f50*/  LEA.HI.X R7, R176, R25, RZ, 0x1, P0 ;  /* 0x00000019b0077211 */ /* 0x000fe400000f0cff */
[----:B------:R-:W3:Y:S04]  /*2f60*/  LDG.E.U16 R49, desc[UR10][R84.64+0x80] ;  /* 0x0000800a54317981 */ /* 0x000ee8000c1e1500 */
[----:B------:R-:W5:Y:S04]  /*2f70*/  LDG.E.U16 R51, desc[UR10][R84.64+0xc0] ;  /* 0x0000c00a54337981 */ /* 0x000f68000c1e1500 */
[----:B------:R-:W5:Y:S04]  /*2f80*/  LDG.E.U16 R57, desc[UR10][R86.64] ;  /* 0x0000000a56397981 */ /* 0x000f68000c1e1500 */
[----:B------:R-:W5:Y:S04]  /*2f90*/  LDG.E.U16 R55, desc[UR10][R86.64+0x40] ;  /* 0x0000400a56377981 */ /* 0x000f68000c1e1500 */
[----:B------:R-:W5:Y:S04]  /*2fa0*/  LDG.E.U16 R59, desc[UR10][R86.64+0x80] ;  /* 0x0000800a563b7981 */ /* 0x000f68000c1e1500 */
[----:B------:R-:W5:Y:S04]  /*2fb0*/  LDG.E.U16 R61, desc[UR10][R86.64+0xc0] ;  /* 0x0000c00a563d7981 */ /* 0x000f68000c1e1500 */
[----:B------:R-:W5:Y:S04]  /*2fc0*/  LDG.E.U16 R85, desc[UR10][R4.64] ;  /* 0x0000000a04557981 */ /* 0x000f68000c1e1500 */
[----:B------:R-:W5:Y:S04]  /*2fd0*/  LDG.E.U16 R81, desc[UR10][R4.64+0x80] ;  /* 0x0000800a04517981 */ /* 0x000f68000c1e1500 */
[----:B------:R-:W5:Y:S04]  /*2fe0*/  LDG.E.U16 R87, desc[UR10][R4.64+0x40] ;  /* 0x0000400a04577981 */ /* 0x000f68000c1e1500 */
[----:B------:R0:W5:Y:S04]  /*2ff0*/  LDG.E.U16 R79, desc[UR10][R4.64+0xc0] ;  /* 0x0000c00a044f7981 */ /* 0x000168000c1e1500 */
[----:B------:R-:W5:Y:S04]  /*3000*/  LDG.E.U16 R99, desc[UR10][R8.64] ;  /* 0x0000000a08637981 */ /* 0x000f68000c1e1500 */
[----:B------:R-:W5:Y:S01]  /*3010*/  LDG.E.U16 R105, desc[UR10][R8.64+0x40] ;  /* 0x0000400a08697981 */ /* 0x000f62000c1e1500 */
[----:B0-----:R-:W-:-:S03]  /*3020*/  IMAD.WIDE.U32 R4, R177, 0x2, R100 ;  /* 0x00000002b1047825 */ /* 0x001fc600078e0064 */
[----:B------:R-:W5:Y:S04]  /*3030*/  LDG.E.U16 R107, desc[UR10][R8.64+0x80] ;  /* 0x0000800a086b7981 */ /* 0x000f68000c1e1500 */
[----:B------:R0:W5:Y:S01]  /*3040*/  LDG.E.U16 R97, desc[UR10][R8.64+0xc0] ;  /* 0x0000c00a08617981 */ /* 0x000162000c1e1500 */
[----:B------:R-:W-:-:S03]  /*3050*/  IMAD.SHL.U32 R173, R206, 0x40, RZ ;  /* 0x00000040cead7824 */ /* 0x000fc600078e00ff */
[----:B------:R-:W5:Y:S01]  /*3060*/  LDG.E.U16 R111, desc[UR10][R2.64] ;  /* 0x0000000a026f7981 */ /* 0x000f62000c1e1500 */
[----:B------:R-:W-:-:S03]  /*3070*/  LEA.HI.X R11, R174, R25, RZ, 0x1, P1 ;  /* 0x00000019ae0b7211 */ /* 0x000fc600008f0cff */
[----:B------:R-:W5:Y:S01]  /*3080*/  LDG.E.U16 R109, desc[UR10][R2.64+0x40] ;  /* 0x0000400a026d7981 */ /* 0x000f62000c1e1500 */
[----:B0-----:R-:W-:-:S03]  /*3090*/  LEA R8, P0, R208, R24, 0x7 ;  /* 0x00000018d0087211 */ /* 0x001fc600078038ff */
[----:B------:R-:W5:Y:S04]  /*30a0*/  LDG.E.U16 R101, desc[UR10][R2.64+0x80] ;  /* 0x0000800a02657981 */ /* 0x000f68000c1e1500 */
[----:B------:R0:W5:Y:S01]  /*30b0*/  LDG.E.U16 R113, desc[UR10][R2.64+0xc0] ;  /* 0x0000c00a02717981 */ /* 0x000162000c1e1500 */
[----:B------:R-:W-:Y:S02]  /*30c0*/  LEA.HI.X R9, R175, R25, RZ, 0x1, P0 ;  /* 0x00000019af097211 */ /* 0x000fe400000f0cff */
[----:B------:R-:W-:Y:S01]  /*30d0*/  LEA R12, P0, R206, R24, 0x7 ;  /* 0x00000018ce0c7211 */ /* 0x000fe200078038ff */
[----:B------:R-:W5:Y:S04]  /*30e0*/  LDG.E.U16 R103, desc[UR10][R4.64] ;  /* 0x0000000a04677981 */ /* 0x000f68000c1e1500 */
[----:B------:R-:W5:Y:S01]  /*30f0*/  LDG.E.U16 R115, desc[UR10][R4.64+0x40] ;  /* 0x0000400a04737981 */ /* 0x000f62000c1e1500 */
[----:B0-----:R-:W-:-:S03]  /*3100*/  IMAD.WIDE.U32 R2, R177, 0x2, R244 ;  /* 0x00000002b1027825 */ /* 0x001fc600078e00f4 */
[----:B------:R-:W5:Y:S04]  /*3110*/  LDG.E.U16 R117, desc[UR10][R4.64+0x80] ;  /* 0x0000800a04757981 */ /* 0x000f68000c1e1500 */
[----:B------:R0:W5:Y:S01]  /*3120*/  LDG.E.U16 R119, desc[UR10][R4.64+0xc0] ;  /* 0x0000c00a04777981 */ /* 0x000162000c1e1500 */
[----:B------:R-:W-:Y:S01]  /*3130*/  LEA.HI.X R13, R173, R25, RZ, 0x1, P0 ;  /* 0x00000019ad0d7211 */ /* 0x000fe200000f0cff */
[----:B------:R-:W-:Y:S02]  /*3140*/  IMAD.SHL.U32 R172, R205, 0x40, RZ ;  /* 0x00000040cdac7824 */ /* 0x000fe400078e00ff */
[----:B------:R-:W5:Y:S04]  /*3150*/  LDG.E.U16 R139, desc[UR10][R2.64] ;  /* 0x0000000a028b7981 */ /* 0x000f68000c1e1500 */
[----:B------:R-:W5:Y:S01]  /*3160*/  LDG.E.U16 R137, desc[UR10][R2.64+0x80] ;  /* 0x0000800a02897981 */ /* 0x000f62000c1e1500 */
[----:B0-----:R-:W-:-:S03]  /*3170*/  IMAD.WIDE.U32 R4, R177, 0x2, R82 ;  /* 0x00000002b1047825 */ /* 0x001fc600078e0052 */
[----:B------:R-:W5:Y:S04]  /*3180*/  LDG.E.U16 R83, desc[UR10][R2.64+0x40] ;  /* 0x0000400a02537981 */ /* 0x000f68000c1e1500 */
[----:B------:R0:W5:Y:S01]  /*3190*/  LDG.E.U16 R141, desc[UR10][R2.64+0xc0] ;  /* 0x0000c00a028d7981 */ /* 0x000162000c1e1500 */
[----:B------:R-:W-:-:S03]  /*31a0*/  IMAD.SHL.U32 R155, R204, 0x40, RZ ;  /* 0x00000040cc9b7824 */ /* 0x000fc600078e00ff */
[----:B------:R-:W5:Y:S04]  /*31b0*/  LDG.E.U16 R143, desc[UR10][R4.64] ;  /* 0x0000000a048f7981 */ /* 0x000f68000c1e1500 */
[----:B------:R-:W5:Y:S01]  /*31c0*/  LDG.E.U16 R145, desc[UR10][R4.64+0x40] ;  /* 0x0000400a04917981 */ /* 0x000f62000c1e1500 */
[----:B0-----:R-:W-:-:S03]  /*31d0*/  IMAD.WIDE.U32 R2, R177, 0x2, R6 ;  /* 0x00000002b1027825 */ /* 0x001fc600078e0006 */
[----:B------:R-:W5:Y:S01]  /*31e0*/  LDG.E.U16 R147, desc[UR10][R4.64+0x80] ;  /* 0x0000800a04937981 */ /* 0x000f62000c1e1500 */
[----:B------:R-:W-:Y:S01]  /*31f0*/  IMAD.WIDE.U32 R6, R177, 0x2, R10 ;  /* 0x00000002b1067825 */ /* 0x000fe200078e000a */
[----:B------:R-:W-:Y:S02]  /*3200*/  LEA R10, P0, R205, R24, 0x7 ;  /* 0x00000018cd0a7211 */ /* 0x000fe400078038ff */
[----:B------:R0:W5:Y:S02]  /*3210*/  LDG.E.U16 R149, desc[UR10][R4.64+0xc0] ;  /* 0x0000c00a04957981 */ /* 0x000164000c1e1500 */
[----:B------:R-:W-:Y:S02]  /*3220*/  LEA.HI.X R11, R172, R25, RZ, 0x1, P0 ;  /* 0x00000019ac0b7211 */ /* 0x000fe400000f0cff */
[----:B------:R-:W5:Y:S01]  /*3230*/  LDG.E.U16 R151, desc[UR10][R2.64] ;  /* 0x0000000a02977981 */ /* 0x000f62000c1e1500 */
[----:B------:R-:W-:-:S03]  /*3240*/  IMAD.SHL.U32 R153, R202, 0x40, RZ ;  /* 0x00000040ca997824 */ /* 0x000fc600078e00ff */
[----:B------:R1:W5:Y:S01]  /*3250*/  LDG.E.U16 R159, desc[UR10][R2.64+0x40] ;  /* 0x0000400a029f7981 */ /* 0x000362000c1e1500 */
[----:B0-----:R-:W-:-:S03]  /*3260*/  IMAD.WIDE.U32 R4, R177, 0x2, R8 ;  /* 0x00000002b1047825 */ /* 0x001fc600078e0008 */
[----:B------:R-:W5:Y:S01]  /*3270*/  LDG.E.U16 R161, desc[UR10][R6.64] ;  /* 0x0000000a06a17981 */ /* 0x000f62000c1e1500 */
[C---:B------:R-:W-:Y:S01]  /*3280*/  IMAD.WIDE.U32 R8, R177.reuse, 0x2, R12 ;  /* 0x00000002b1087825 */ /* 0x040fe200078e000c */
[-C--:B------:R-:W-:Y:S02]  /*3290*/  LEA R12, P1, R204, R24.reuse, 0x7 ;  /* 0x00000018cc0c7211 */ /* 0x080fe400078238ff */
[----:B------:R-:W5:Y:S01]  /*32a0*/  LDG.E.U16 R157, desc[UR10][R4.64] ;  /* 0x0000000a049d7981 */ /* 0x000f62000c1e1500 */
[----:B-1----:R-:W-:Y:S01]  /*32b0*/  IMAD.WIDE.U32 R2, R177, 0x2, R10 ;  /* 0x00000002b1027825 */ /* 0x002fe200078e000a */
[-C--:B------:R-:W-:Y:S02]  /*32c0*/  LEA.HI.X R13, R155, R25.reuse, RZ, 0x1, P1 ;  /* 0x000000199b0d7211 */ /* 0x080fe400008f0cff */
[----:B------:R0:W5:Y:S01]  /*32d0*/  LDG.E.U16 R163, desc[UR10][R4.64+0x40] ;  /* 0x0000400a04a37981 */ /* 0x000162000c1e1500 */
[-C--:B------:R-:W-:Y:S01]  /*32e0*/  LEA R10, P1, R202, R24.reuse, 0x7 ;  /* 0x00000018ca0a7211 */ /* 0x080fe200078238ff */
[C---:B------:R-:W-:Y:S01]  /*32f0*/  IMAD.SHL.U32 R154, R203.reuse, 0x40, RZ ;  /* 0x00000040cb9a7824 */ /* 0x040fe200078e00ff */
[----:B------:R-:W-:Y:S01]  /*3300*/  LEA R14, P0, R203, R24, 0x7 ;  /* 0x00000018cb0e7211 */ /* 0x000fe200078038ff */
[----:B------:R-:W5:Y:S01]  /*3310*/  LDG.E.U16 R167, desc[UR10][R8.64] ;  /* 0x0000000a08a77981 */ /* 0x000f62000c1e1500 */
[-C--:B------:R-:W-:Y:S01]  /*3320*/  LEA.HI.X R11, R153, R25.reuse, RZ, 0x1, P1 ;  /* 0x00000019990b7211 */ /* 0x080fe200008f0cff */
[----:B------:R-:W-:Y:S01]  /*3330*/  IMAD.SHL.U32 R152, R201, 0x40, RZ ;  /* 0x00000040c9987824 */ /* 0x000fe200078e00ff */
[----:B------:R-:W-:Y:S01]  /*3340*/  LEA.HI.X R15, R154, R25, RZ, 0x1, P0 ;  /* 0x000000199a0f7211 */ /* 0x000fe200000f0cff */
[----:B------:R1:W5:Y:S01]  /*3350*/  LDG.E.U16 R171, desc[UR10][R8.64+0x40] ;  /* 0x0000400a08ab7981 */ /* 0x000362000c1e1500 */
[----:B0-----:R-:W-:-:S03]  /*3360*/  IMAD.WIDE.U32 R4, R177, 0x2, R12 ;  /* 0x00000002b1047825 */ /* 0x001fc600078e000c */
[----:B------:R0:W5:Y:S01]  /*3370*/  LDG.E.U16 R165, desc[UR10][R6.64+0x40] ;  /* 0x0000400a06a57981 */ /* 0x000162000c1e1500 */
[CC--:B------:R-:W-:Y:S01]  /*3380*/  LEA R12, P1, R200.reuse, R24.reuse, 0x7 ;  /* 0x00000018c80c7211 */ /* 0x0c0fe200078238ff */
[----:B------:R-:W-:Y:S02]  /*3390*/  IMAD.SHL.U32 R23, R200, 0x40, RZ ;  /* 0x00000040c8177824 */ /* 0x000fe400078e00ff */
[----:B------:R-:W5:Y:S01]  /*33a0*/  LDG.E.U16 R211, desc[UR10][R4.64] ;  /* 0x0000000a04d37981 */ /* 0x000f62000c1e1500 */
[----:B-1----:R-:W-:Y:S01]  /*33b0*/  IMAD.WIDE.U32 R8, R177, 0x2, R10 ;  /* 0x00000002b1087825 */ /* 0x002fe200078e000a */
[----:B------:R-:W-:Y:S02]  /*33c0*/  LEA R10, P0, R201, R24, 0x7 ;  /* 0x00000018c90a7211 */ /* 0x000fe400078038ff */
[----:B------:R1:W5:Y:S01]  /*33d0*/  LDG.E.U16 R215, desc[UR10][R4.64+0x40] ;  /* 0x0000400a04d77981 */ /* 0x000362000c1e1500 */
[----:B0-----:R-:W-:Y:S01]  /*33e0*/  IMAD.WIDE.U32 R6, R177, 0x2, R14 ;  /* 0x00000002b1067825 */ /* 0x001fe200078e000e */
[----:B------:R-:W-:-:S02]  /*33f0*/  LEA.HI.X R11, R152, R25, RZ, 0x1, P0 ;  /* 0x00000019980b7211 */ /* 0x000fc400000f0cff */
[----:B------:R-:W5:Y:S01]  /*3400*/  LDG.E.U16 R169, desc[UR10][R2.64] ;  /* 0x0000000a02a97981 */ /* 0x000f62000c1e1500 */
[----:B------:R-:W-:Y:S01]  /*3410*/  IMAD.SHL.U32 R22, R199, 0x40, RZ ;  /* 0x00000040c7167824 */ /* 0x000fe200078e00ff */
[-C--:B------:R-:W-:Y:S02]  /*3420*/  LEA.HI.X R13, R23, R25.reuse, RZ, 0x1, P1 ;  /* 0x00000019170d7211 */ /* 0x080fe400008f0cff */
[----:B------:R0:W5:Y:S01]  /*3430*/  LDG.E.U16 R213, desc[UR10][R2.64+0x40] ;  /* 0x0000400a02d57981 */ /* 0x000162000c1e1500 */
[----:B-1----:R-:W-:Y:S01]  /*3440*/  LEA R4, P0, R199, R24, 0x7 ;  /* 0x00000018c7047211 */ /* 0x002fe200078038ff */
[----:B------:R-:W-:Y:S02]  /*3450*/  IMAD.SHL.U32 R21, R198, 0x40, RZ ;  /* 0x00000040c6157824 */ /* 0x000fe400078e00ff */
[----:B------:R-:W5:Y:S01]  /*3460*/  LDG.E.U16 R217, desc[UR10][R6.64] ;  /* 0x0000000a06d97981 */ /* 0x000f62000c1e1500 */
[----:B------:R-:W-:-:S03]  /*3470*/  LEA.HI.X R5, R22, R25, RZ, 0x1, P0 ;  /* 0x0000001916057211 */ /* 0x000fc600000f0cff */
[----:B------:R1:W5:Y:S01]  /*3480*/  LDG.E.U16 R221, desc[UR10][R6.64+0x40] ;  /* 0x0000400a06dd7981 */ /* 0x000362000c1e1500 */
[-C--:B0-----:R-:W-:Y:S01]  /*3490*/  LEA R2, P1, R198, R24.reuse, 0x7 ;  /* 0x00000018c6027211 */ /* 0x081fe200078238ff */
[----:B------:R-:W-:Y:S02]  /*34a0*/  IMAD.WIDE.U32 R4, R177, 0x2, R4 ;  /* 0x00000002b1047825 */ /* 0x000fe400078e0004 */
[----:B------:R-:W5:Y:S01]  /*34b0*/  LDG.E.U16 R219, desc[UR10][R8.64] ;  /* 0x0000000a08db7981 */ /* 0x000f62000c1e1500 */
[----:B------:R-:W-:Y:S01]  /*34c0*/  LEA.HI.X R3, R21, R25, RZ, 0x1, P1 ;  /* 0x0000001915037211 */ /* 0x000fe200008f0cff */
[----:B------:R-:W-:Y:S02]  /*34d0*/  IMAD.SHL.U32 R20, R197, 0x40, RZ ;  /* 0x00000040c5147824 */ /* 0x000fe400078e00ff */
[----:B------:R0:W5:Y:S01]  /*34e0*/  LDG.E.U16 R223, desc[UR10][R8.64+0x40] ;  /* 0x0000400a08df7981 */ /* 0x000162000c1e1500 */
[----:B-1----:R-:W-:Y:S01]  /*34f0*/  IMAD.WIDE.U32 R6, R177, 0x2, R10 ;  /* 0x00000002b1067825 */ /* 0x002fe200078e000a */
[----:B------:R-:W-:-:S02]  /*3500*/  LEA R10, P0, R197, R24, 0x7 ;  /* 0x00000018c50a7211 */ /* 0x000fc400078038ff */
[----:B------:R-:W5:Y:S01]  /*3510*/  LDG.E.U16 R233, desc[UR10][R4.64] ;  /* 0x0000000a04e97981 */ /* 0x000f62000c1e1500 */
[----:B------:R-:W-:-:S03]  /*3520*/  IMAD.SHL.U32 R19, R196, 0x40, RZ ;  /* 0x00000040c4137824 */ /* 0x000fc600078e00ff */
[----:B------:R-:W5:Y:S04]  /*3530*/  LDG.E.U16 R225, desc[UR10][R6.64] ;  /* 0x0000000a06e17981 */ /* 0x000f68000c1e1500 */
[----:B------:R1:W5:Y:S01]  /*3540*/  LDG.E.U16 R227, desc[UR10][R6.64+0x40] ;  /* 0x0000400a06e37981 */ /* 0x000362000c1e1500 */
[C---:B0-----:R-:W-:Y:S01]  /*3550*/  IMAD.WIDE.U32 R8, R177.reuse, 0x2, R12 ;  /* 0x00000002b1087825 */ /* 0x041fe200078e000c */
[----:B------:R-:W-:Y:S02]  /*3560*/  LEA.HI.X R11, R20, R25, RZ, 0x1, P0 ;  /* 0x00000019140b7211 */ /* 0x000fe400000f0cff */
[----:B------:R0:W5:Y:S01]  /*3570*/  LDG.E.U16 R237, desc[UR10][R4.64+0x40] ;  /* 0x0000400a04ed7981 */ /* 0x000162000c1e1500 */
[----:B------:R-:W-:Y:S01]  /*3580*/  IMAD.WIDE.U32 R12, R177, 0x2, R2 ;  /* 0x00000002b10c7825 */ /* 0x000fe200078e0002 */
[----:B-1----:R-:W-:-:S03]  /*3590*/  LEA R6, P1, R196, R24, 0x7 ;  /* 0x00000018c4067211 */ /* 0x002fc600078238ff */
[C---:B------:R-:W-:Y:S01]  /*35a0*/  IMAD.SHL.U32 R18, R195.reuse, 0x40, RZ ;  /* 0x00000040c3127824 */ /* 0x040fe200078e00ff */
[-C--:B------:R-:W-:Y:S01]  /*35b0*/  LEA R2, P0, R195, R24.reuse, 0x7 ;  /* 0x00000018c3027211 */ /* 0x080fe200078038ff */
[C---:B------:R-:W-:Y:S01]  /*35c0*/  IMAD.SHL.U32 R17, R194.reuse, 0x40, RZ ;  /* 0x00000040c2117824 */ /* 0x040fe200078e00ff */
[-C--:B------:R-:W-:Y:S01]  /*35d0*/  LEA.HI.X R7, R19, R25.reuse, RZ, 0x1, P1 ;  /* 0x0000001913077211 */ /* 0x080fe200008f0cff */
[----:B------:R-:W-:Y:S01]  /*35e0*/  IMAD.WIDE.U32 R246, R177, 0x2, R246 ;  /* 0x00000002b1f67825 */ /* 0x000fe200078e00f6 */
[----:B0-----:R-:W-:Y:S01]  /*35f0*/  LEA R4, P1, R194, R24, 0x7 ;  /* 0x00000018c2047211 */ /* 0x001fe200078238ff */
[----:B------:R-:W5:Y:S01]  /*3600*/  LDG.E.U16 R235, desc[UR10][R12.64] ;  /* 0x0000000a0ceb7981 */ /* 0x000f62000c1e1500 */
[-C--:B------:R-:W-:Y:S01]  /*3610*/  LEA.HI.X R3, R18, R25.reuse, RZ, 0x1, P0 ;  /* 0x0000001912037211 */ /* 0x080fe200000f0cff */
[----:B------:R-:W-:Y:S01]  /*3620*/  IMAD.SHL.U32 R16, R193, 0x40, RZ ;  /* 0x00000040c1107824 */ /* 0x000fe200078e00ff */
[----:B------:R-:W-:Y:S01]  /*3630*/  LEA.HI.X R5, R17, R25, RZ, 0x1, P1 ;  /* 0x0000001911057211 */ /* 0x000fe200008f0cff */
[----:B------:R0:W5:Y:S01]  /*3640*/  LDG.E.U16 R239, desc[UR10][R12.64+0x40] ;  /* 0x0000400a0cef7981 */ /* 0x000162000c1e1500 */
[----:B------:R-:W-:-:S03]  /*3650*/  IMAD.SHL.U32 R15, R192, 0x40, RZ ;  /* 0x00000040c00f7824 */ /* 0x000fc600078e00ff */
[----:B------:R-:W5:Y:S04]  /*3660*/  LDG.E.U16 R229, desc[UR10][R8.64] ;  /* 0x0000000a08e57981 */ /* 0x000f68000c1e1500 */
[----:B------:R1:W5:Y:S01]  /*3670*/  LDG.E.U16 R231, desc[UR10][R8.64+0x40] ;  /* 0x0000400a08e77981 */ /* 0x000362000c1e1500 */
[C---:B0-----:R-:W-:Y:S01]  /*3680*/  IMAD.WIDE.U32 R12, R177.reuse, 0x2, R6 ;  /* 0x00000002b10c7825 */ /* 0x041fe200078e0006 */
[----:B------:R-:W-:Y:S02]  /*3690*/  LEA R6, P1, R192, R24, 0x7 ;  /* 0x00000018c0067211 */ /* 0x000fe400078238ff */
[----:B------:R-:W4:Y:S01]  /*36a0*/  LDG.E.U16 R39, desc[UR10][R246.64] ;  /* 0x0000000af6277981 */ /* 0x000f22000c1e1500 */
[----:B------:R-:W-:-:S03]  /*36b0*/  IMAD.WIDE.U32 R250, R177, 0x2, R250 ;  /* 0x00000002b1fa7825 */ /* 0x000fc600078e00fa */
[----:B------:R-:W2:Y:S01]  /*36c0*/  LDG.E.U16 R41, desc[UR10][R246.64+0x40] ;  /* 0x0000400af6297981 */ /* 0x000ea2000c1e1500 */
[----:B-1----:R-:W-:Y:S01]  /*36d0*/  LEA R8, P0, R193, R24, 0x7 ;  /* 0x00000018c1087211 */ /* 0x002fe200078038ff */
[----:B------:R-:W-:Y:S02]  /*36e0*/  IMAD.WIDE.U32 R10, R177, 0x2, R10 ;  /* 0x00000002b10a7825 */ /* 0x000fe400078e000a */
[----:B------:R-:W3:Y:S01]  /*36f0*/  LDG.E.U16 R45, desc[UR10][R246.64+0x80] ;  /* 0x0000800af62d7981 */ /* 0x000ee2000c1e1500 */
[-C--:B------:R-:W-:Y:S01]  /*3700*/  LEA.HI.X R7, R15, R25.reuse, RZ, 0x1, P1 ;  /* 0x000000190f077211 */ /* 0x080fe200008f0cff */
[C---:B------:R-:W-:Y:S02]  /*3710*/  IMAD.WIDE.U32 R28, R177.reuse, 0x2, R4 ;  /* 0x00000002b11c7825 */ /* 0x040fe400078e0004 */
[----:B------:R-:W5:Y:S01]  /*3720*/  LDG.E.U16 R43, desc[UR10][R246.64+0xc0] ;  /* 0x0000c00af62b7981 */ /* 0x000f62000c1e1500 */
[----:B------:R-:W-:Y:S01]  /*3730*/  LEA.HI.X R9, R16, R25, RZ, 0x1, P0 ;  /* 0x0000001910097211 */ /* 0x000fe200000f0cff */
[----:B------:R-:W-:-:S02]  /*3740*/  IMAD.WIDE.U32 R26, R177, 0x2, R2 ;  /* 0x00000002b11a7825 */ /* 0x000fc400078e0002 */
[----:B------:R-:W5:Y:S01]  /*3750*/  LDG.E.U16 R245, desc[UR10][R12.64] ;  /* 0x0000000a0cf57981 */ /* 0x000f62000c1e1500 */
[CC--:B------:R-:W-:Y:S01]  /*3760*/  LEA R2, P0, R191.reuse, R24.reuse, 0x7 ;  /* 0x00000018bf027211 */ /* 0x0c0fe200078038ff */
[----:B------:R-:W-:Y:S01]  /*3770*/  IMAD.SHL.U32 R14, R191, 0x40, RZ ;  /* 0x00000040bf0e7824 */ /* 0x000fe200078e00ff */
[----:B------:R-:W-:Y:S01]  /*3780*/  LEA R4, P1, R190, R24, 0x7 ;  /* 0x00000018be047211 */ /* 0x000fe200078238ff */
[----:B------:R-:W5:Y:S04]  /*3790*/  LDG.E.U16 R129, desc[UR10][R250.64] ;  /* 0x0000000afa817981 */ /* 0x000f68000c1e1500 */
[----:B------:R0:W5:Y:S01]  /*37a0*/  LDG.E.U16 R247, desc[UR10][R12.64+0x40] ;  /* 0x0000400a0cf77981 */ /* 0x000162000c1e1500 */
[----:B------:R-:W-:Y:S01]  /*37b0*/  IMAD.WIDE.U32 R8, R177, 0x2, R8 ;  /* 0x00000002b1087825 */ /* 0x000fe200078e0008 */
[----:B------:R-:W-:-:S02]  /*37c0*/  LEA.HI.X R3, R14, R25, RZ, 0x1, P0 ;  /* 0x000000190e037211 */ /* 0x000fc400000f0cff */
[----:B------:R-:W5:Y:S04]  /*37d0*/  LDG.E.U16 R133, desc[UR10][R250.64+0x40] ;  /* 0x0000400afa857981 */ /* 0x000f68000c1e1500 */
[----:B------:R-:W5:Y:S01]  /*37e0*/  LDG.E.U16 R131, desc[UR10][R250.64+0x80] ;  /* 0x0000800afa837981 */ /* 0x000f62000c1e1500 */
[----:B0-----:R-:W-:-:S03]  /*37f0*/  IMAD.SHL.U32 R13, R190, 0x40, RZ ;  /* 0x00000040be0d7824 */ /* 0x001fc600078e00ff */
[----:B------:R-:W5:Y:S02]  /*3800*/  LDG.E.U16 R135, desc[UR10][R250.64+0xc0] ;  /* 0x0000c00afa877981 */ /* 0x000f64000c1e1500 */
[----:B------:R-:W-:Y:S02]  /*3810*/  LEA.HI.X R5, R13, R25, RZ, 0x1, P1 ;  /* 0x000000190d057211 */ /* 0x000fe400008f0cff */
[----:B------:R-:W5:Y:S04]  /*3820*/  LDG.E.U16 R241, desc[UR10][R10.64] ;  /* 0x0000000a0af17981 */ /* 0x000f68000c1e1500 */
[----:B------:R0:W5:Y:S04]  /*3830*/  LDG.E.U16 R243, desc[UR10][R10.64+0x40] ;  /* 0x0000400a0af37981 */ /* 0x000168000c1e1500 */
[----:B------:R-:W5:Y:S04]  /*3840*/  LDG.E.U16 R251, desc[UR10][R28.64] ;  /* 0x0000000a1cfb7981 */ /* 0x000f68000c1e1500 */
[----:B------:R1:W5:Y:S01]  /*3850*/  LDG.E.U16 R40, desc[UR10][R28.64+0x40] ;  /* 0x0000400a1c287981 */ /* 0x000362000c1e1500 */
[----:B0-----:R-:W-:-:S03]  /*3860*/  IMAD.SHL.U32 R11, R188, 0x40, RZ ;  /* 0x00000040bc0b7824 */ /* 0x001fc600078e00ff */
[----:B------:R-:W5:Y:S01]  /*3870*/  LDG.E.U16 R42, desc[UR10][R8.64] ;  /* 0x0000000a082a7981 */ /* 0x000f62000c1e1500 */
[----:B------:R-:W-:-:S03]  /*3880*/  IMAD.WIDE.U32 R2, R177, 0x2, R2 ;  /* 0x00000002b1027825 */ /* 0x000fc600078e0002 */
[----:B------:R0:W5:Y:S01]  /*3890*/  LDG.E.U16 R44, desc[UR10][R8.64+0x40] ;  /* 0x0000400a082c7981 */ /* 0x000162000c1e1500 */
[C---:B-1----:R-:W-:Y:S01]  /*38a0*/  IMAD.WIDE.U32 R28, R177.reuse, 0x2, R6 ;  /* 0x00000002b11c7825 */ /* 0x042fe200078e0006 */
[-C--:B------:R-:W-:Y:S02]  /*38b0*/  LEA R6, P1, R188, R24.reuse, 0x7 ;  /* 0x00000018bc067211 */ /* 0x080fe400078238ff */
[----:B------:R-:W5:Y:S01]  /*38c0*/  LDG.E.U16 R249, desc[UR10][R26.64] ;  /* 0x0000000a1af97981 */ /* 0x000f62000c1e1500 */
[----:B------:R-:W-:Y:S01]  /*38d0*/  IMAD.WIDE.U32 R30, R177, 0x2, R4 ;  /* 0x00000002b11e7825 */ /* 0x000fe200078e0004 */
[----:B------:R-:W-:Y:S02]  /*38e0*/  LEA.HI.X R7, R11, R25, RZ, 0x1, P1 ;  /* 0x000000190b077211 */ /* 0x000fe400008f0cff */
[----:B------:R1:W5:Y:S01]  /*38f0*/  LDG.E.U16 R38, desc[UR10][R26.64+0x40] ;  /* 0x0000400a1a267981 */ /* 0x000362000c1e1500 */
[----:B------:R-:W-:Y:S01]  /*3900*/  LEA R4, P1, R186, R24, 0x7 ;  /* 0x00000018ba047211 */ /* 0x000fe200078238ff */
[----:B------:R-:W-:-:S02]  /*3910*/  IMAD.SHL.U32 R12, R189, 0x40, RZ ;  /* 0x00000040bd0c7824 */ /* 0x000fc400078e00ff */
[----:B0-----:R-:W-:Y:S01]  /*3920*/  IMAD.SHL.U32 R9, R186, 0x40, RZ ;  /* 0x00000040ba097824 */ /* 0x001fe200078e00ff */
[----:B------:R-:W5:Y:S01]  /*3930*/  LDG.E.U16 R50, desc[UR10][R2.64] ;  /* 0x0000000a02327981 */ /* 0x000f62000c1e1500 */
[----:B------:R-:W-:-:S03]  /*3940*/  IMAD.SHL.U32 R10, R187, 0x40, RZ ;  /* 0x00000040bb0a7824 */ /* 0x000fc600078e00ff */
[----:B------:R0:W5:Y:S01]  /*3950*/  LDG.E.U16 R52, desc[UR10][R2.64+0x40] ;  /* 0x0000400a02347981 */ /* 0x000162000c1e1500 */
[-C--:B-1----:R-:W-:Y:S02]  /*3960*/  LEA R26, P0, R189, R24.reuse, 0x7 ;  /* 0x00000018bd1a7211 */ /* 0x082fe400078038ff */
[-C--:B------:R-:W-:Y:S01]  /*3970*/  LEA.HI.X R5, R9, R25.reuse, RZ, 0x1, P1 ;  /* 0x0000001909057211 */ /* 0x080fe200008f0cff */
[----:B------:R-:W-:Y:S01]  /*3980*/  IMAD.SHL.U32 R8, R185, 0x40, RZ ;  /* 0x00000040b9087824 */ /* 0x000fe200078e00ff */
[-C--:B------:R-:W-:Y:S01]  /*3990*/  LEA.HI.X R27, R12, R25.reuse, RZ, 0x1, P0 ;  /* 0x000000190c1b7211 */ /* 0x080fe200000f0cff */
[----:B------:R-:W5:Y:S01]  /*39a0*/  LDG.E.U16 R46, desc[UR10][R28.64] ;  /* 0x0000000a1c2e7981 */ /* 0x000f62000c1e1500 */
[----:B0-----:R-:W-:Y:S01]  /*39b0*/  LEA R2, P0, R187, R24, 0x7 ;  /* 0x00000018bb027211 */ /* 0x001fe200078038ff */
[----:B------:R-:W-:Y:S02]  /*39c0*/  IMAD.WIDE.U32 R34, R177, 0x2, R4 ;  /* 0x00000002b1227825 */ /* 0x000fe400078e0004 */
[----:B------:R0:W5:Y:S01]  /*39d0*/  LDG.E.U16 R48, desc[UR10][R28.64+0x40] ;  /* 0x0000400a1c307981 */ /* 0x000162000c1e1500 */
[----:B------:R-:W-:-:S02]  /*39e0*/  LEA.HI.X R3, R10, R25, RZ, 0x1, P0 ;  /* 0x000000190a037211 */ /* 0x000fc400000f0cff */
[-C--:B------:R-:W-:Y:S01]  /*39f0*/  LEA R4, P0, R185, R24.reuse, 0x7 ;  /* 0x00000018b9047211 */ /* 0x080fe200078038ff */
[C---:B------:R-:W-:Y:S01]  /*3a00*/  IMAD.WIDE.U32 R26, R177.reuse, 0x2, R26 ;  /* 0x00000002b11a7825 */ /* 0x040fe200078e001a */
[----:B------:R-:W5:Y:S02]  /*3a10*/  LDG.E.U16 R54, desc[UR10][R30.64] ;  /* 0x0000000a1e367981 */ /* 0x000f64000c1e1500 */
[----:B------:R-:W-:Y:S01]  /*3a20*/  LEA.HI.X R5, R8, R25, RZ, 0x1, P0 ;  /* 0x0000001908057211 */ /* 0x000fe200000f0cff */
[----:B------:R-:W-:Y:S01]  /*3a30*/  IMAD.WIDE.U32 R32, R177, 0x2, R2 ;  /* 0x00000002b1207825 */ /* 0x000fe200078e0002 */
[----:B------:R-:W-:Y:S01]  /*3a40*/  LEA R2, P1, R183, R24, 0x7 ;  /* 0x00000018b7027211 */ /* 0x000fe200078238ff */
[----:B------:R1:W5:Y:S02]  /*3a50*/  LDG.E.U16 R56, desc[UR10][R30.64+0x40] ;  /* 0x0000400a1e387981 */ /* 0x000364000c1e1500 */
[----:B0-----:R-:W-:Y:S02]  /*3a60*/  IMAD.WIDE.U32 R28, R177, 0x2, R6 ;  /* 0x00000002b11c7825 */ /* 0x001fe400078e0006 */
[----:B------:R-:W5:Y:S02]  /*3a70*/  LDG.E.U16 R58, desc[UR10][R26.64] ;  /* 0x0000000a1a3a7981 */ /* 0x000f64000c1e1500 */
[----:B------:R-:W-:-:S02]  /*3a80*/  IMAD.SHL.U32 R6, R183, 0x40, RZ ;  /* 0x00000040b7067824 */ /* 0x000fc400078e00ff */
[----:B------:R0:W5:Y:S01]  /*3a90*/  LDG.E.U16 R60, desc[UR10][R26.64+0x40] ;  /* 0x0000400a1a3c7981 */ /* 0x000162000c1e1500 */
[----:B------:R-:W-:Y:S02]  /*3aa0*/  IMAD.SHL.U32 R7, R184, 0x40, RZ ;  /* 0x00000040b8077824 */ /* 0x000fe400078e00ff */
[----:B-1----:R-:W-:Y:S01]  /*3ab0*/  IMAD.WIDE.U32 R30, R177, 0x2, R4 ;  /* 0x00000002b11e7825 */ /* 0x002fe200078e0004 */
[----:B------:R-:W-:Y:S01]  /*3ac0*/  LEA.HI.X R3, R6, R25, RZ, 0x1, P1 ;  /* 0x0000001906037211 */ /* 0x000fe200008f0cff */
[----:B------:R-:W5:Y:S02]  /*3ad0*/  LDG.E.U16 R62, desc[UR10][R28.64] ;  /* 0x0000000a1c3e7981 */ /* 0x000f64000c1e1500 */
[C---:B------:R-:W-:Y:S02]  /*3ae0*/  IMAD.SHL.U32 R5, R182.reuse, 0x40, RZ ;  /* 0x00000040b6057824 */ /* 0x040fe400078e00ff */
[----:B------:R1:W5:Y:S01]  /*3af0*/  LDG.E.U16 R64, desc[UR10][R28.64+0x40] ;  /* 0x0000400a1c407981 */ /* 0x000362000c1e1500 */
[----:B0-----:R-:W-:-:S03]  /*3b00*/  LEA R26, P2, R182, R24, 0x7 ;  /* 0x00000018b61a7211 */ /* 0x001fc600078438ff */
[----:B------:R-:W5:Y:S01]  /*3b10*/  LDG.E.U16 R70, desc[UR10][R34.64] ;  /* 0x0000000a22467981 */ /* 0x000f62000c1e1500 */
[----:B------:R-:W-:-:S03]  /*3b20*/  LEA.HI.X R27, R5, R25, RZ, 0x1, P2 ;  /* 0x00000019051b7211 */ /* 0x000fc600010f0cff */
[----:B------:R0:W5:Y:S01]  /*3b30*/  LDG.E.U16 R72, desc[UR10][R34.64+0x40] ;  /* 0x0000400a22487981 */ /* 0x000162000c1e1500 */
[----:B-1----:R-:W-:-:S03]  /*3b40*/  LEA R28, P0, R184, R24, 0x7 ;  /* 0x00000018b81c7211 */ /* 0x002fc600078038ff */
[----:B------:R-:W5:Y:S01]  /*3b50*/  LDG.E.U16 R74, desc[UR10][R30.64] ;  /* 0x0000000a1e4a7981 */ /* 0x000f62000c1e1500 */
[----:B------:R-:W-:-:S03]  /*3b60*/  LEA.HI.X R29, R7, R25, RZ, 0x1, P0 ;  /* 0x00000019071d7211 */ /* 0x000fc600000f0cff */
[----:B------:R1:W5:Y:S01]  /*3b70*/  LDG.E.U16 R76, desc[UR10][R30.64+0x40] ;  /* 0x0000400a1e4c7981 */ /* 0x000362000c1e1500 */
[----:B0-----:R-:W-:-:S03]  /*3b80*/  IMAD.WIDE.U32 R34, R177, 0x2, R2 ;  /* 0x00000002b1227825 */ /* 0x001fc600078e0002 */
[----:B------:R-:W5:Y:S01]  /*3b90*/  LDG.E.U16 R66, desc[UR10][R32.64] ;  /* 0x0000000a20427981 */ /* 0x000f62000c1e1500 */
[----:B------:R-:W-:-:S03]  /*3ba0*/  IMAD.SHL.U32 R3, R181, 0x40, RZ ;  /* 0x00000040b5037824 */ /* 0x000fc600078e00ff */
[----:B------:R0:W5:Y:S01]  /*3bb0*/  LDG.E.U16 R68, desc[UR10][R32.64+0x40] ;  /* 0x0000400a20447981 */ /* 0x000162000c1e1500 */
[-C--:B-1----:R-:W-:Y:S01]  /*3bc0*/  LEA R30, P0, R181, R24.reuse, 0x7 ;  /* 0x00000018b51e7211 */ /* 0x082fe200078038ff */
[----:B------:R-:W-:Y:S02]  /*3bd0*/  IMAD.WIDE.U32 R36, R177, 0x2, R26 ;  /* 0x00000002b1247825 */ /* 0x000fe400078e001a */
[----:B------:R-:W5:Y:S01]  /*3be0*/  LDG.E.U16 R82, desc[UR10][R34.64] ;  /* 0x0000000a22527981 */ /* 0x000f62000c1e1500 */
[----:B------:R-:W-:Y:S01]  /*3bf0*/  LEA.HI.X R31, R3, R25, RZ, 0x1, P0 ;  /* 0x00000019031f7211 */ /* 0x000fe200000f0cff */
[C---:B------:R-:W-:Y:S01]  /*3c00*/  IMAD.SHL.U32 R4, R180.reuse, 0x40, RZ ;  /* 0x00000040b4047824 */ /* 0x040fe200078e00ff */
[CC--:B------:R-:W-:Y:S01]  /*3c10*/  LEA R26, P0, R179.reuse, R24.reuse, 0x7 ;  /* 0x00000018b31a7211 */ /* 0x0c0fe200078038ff */
[----:B------:R-:W-:Y:S01]  /*3c20*/  IMAD.SHL.U32 R2, R179, 0x40, RZ ;  /* 0x00000040b3027824 */ /* 0x000fe200078e00ff */
[----:B------:R-:W5:Y:S01]  /*3c30*/  LDG.E.U16 R84, desc[UR10][R34.64+0x40] ;  /* 0x0000400a22547981 */ /* 0x000f62000c1e1500 */
[----:B0-----:R-:W-:Y:S01]  /*3c40*/  IMAD.WIDE.U32 R32, R177, 0x2, R28 ;  /* 0x00000002b1207825 */ /* 0x001fe200078e001c */
[----:B------:R-:W-:-:S02]  /*3c50*/  LEA R28, P1, R180, R24, 0x7 ;  /* 0x00000018b41c7211 */ /* 0x000fc400078238ff */
[C---:B------:R-:W-:Y:S01]  /*3c60*/  LEA R24, P2, R178.reuse, R24, 0x7 ;  /* 0x00000018b2187211 */ /* 0x040fe200078438ff */
[----:B------:R-:W-:Y:S01]  /*3c70*/  IMAD.SHL.U32 R0, R178, 0x40, RZ ;  /* 0x00000040b2007824 */ /* 0x000fe200078e00ff */
[-C--:B------:R-:W-:Y:S01]  /*3c80*/  LEA.HI.X R29, R4, R25.reuse, RZ, 0x1, P1 ;  /* 0x00000019041d7211 */ /* 0x080fe200008f0cff */
[C---:B------:R-:W-:Y:S01]  /*3c90*/  IMAD.WIDE.U32 R30, R177.reuse, 0x2, R30 ;  /* 0x00000002b11e7825 */ /* 0x040fe200078e001e */
[-C--:B------:R-:W-:Y:S01]  /*3ca0*/  LEA.HI.X R27, R2, R25.reuse, RZ, 0x1, P0 ;  /* 0x00000019021b7211 */ /* 0x080fe200000f0cff */
[----:B------:R-:W5:Y:S01]  /*3cb0*/  LDG.E.U16 R78, desc[UR10][R32.64] ;  /* 0x0000000a204e7981 */ /* 0x000f62000c1e1500 */
[----:B------:R-:W-:Y:S01]  /*3cc0*/  LEA.HI.X R25, R0, R25, RZ, 0x1, P2 ;  /* 0x0000001900197211 */ /* 0x000fe200010f0cff */
[C---:B------:R-:W-:Y:S02]  /*3cd0*/  IMAD.WIDE.U32 R28, R177.reuse, 0x2, R28 ;  /* 0x00000002b11c7825 */ /* 0x040fe400078e001c */
[----:B------:R-:W5:Y:S02]  /*3ce0*/  LDG.E.U16 R80, desc[UR10][R32.64+0x40] ;  /* 0x0000400a20507981 */ /* 0x000f64000c1e1500 */
[----:B------:R-:W-:-:S02]  /*3cf0*/  IMAD.WIDE.U32 R26, R177, 0x2, R26 ;  /* 0x00000002b11a7825 */ /* 0x000fc400078e001a */
[----:B------:R-:W5:Y:S02]  /*3d00*/  LDG.E.U16 R86, desc[UR10][R36.64] ;  /* 0x0000000a24567981 */ /* 0x000f64000c1e1500 */
[----:B------:R-:W-:Y:S02]  /*3d10*/  IMAD.WIDE.U32 R24, R177, 0x2, R24 ;  /* 0x00000002b1187825 */ /* 0x000fe400078e0018 */
        /* <DEDUP_REMOVED lines=8> */
[----:B------:R-:W5:Y:S01]  /*3da0*/  LDG.E.U16 R166, desc[UR10][R24.64+0x40] ;  /* 0x0000400a18a67981 */ /* 0x000f62000c1e1500 */
[----:B------:R-:W-:-:S02]  /*3db0*/  UIADD3 UR4, UR8, 0x10000, URZ ;  /* 0x0001000008047890 */ /* 0x000fc4000fffe03f */
[----:B------:R-:W-:Y:S02]  /*3dc0*/  USHF.R.U32.HI UR5, URZ, 0x4, UR8 ;  /* 0x000000043f057899 */ /* 0x000fe40008011608 */
[----:B------:R-:W-:Y:S02]  /*3dd0*/  USHF.R.U32.HI UR6, URZ, 0x4, UR4 ;  /* 0x000000043f067899 */ /* 0x000fe40008011604 */
[----:B------:R-:W-:Y:S02]  /*3de0*/  USGXT.U32 UR4, UR5, 0xe ;  /* 0x0000000e0504789a */ /* 0x000fe40008000000 */
[----:B------:R-:W-:Y:S01]  /*3df0*/  USGXT.U32 UR6, UR6, 0xe ;  /* 0x0000000e0606789a */ /* 0x000fe20008000000 */
[----:B------:R-:W-:Y:S01]  /*3e00*/  UMOV UR5, 0x40000040 ;  /* 0x4000004000057882 */ /* 0x000fe20000000000 */
[----:B------:R-:W-:Y:S01]  /*3e10*/  UMOV UR7, 0x40000040 ;  /* 0x4000004000077882 */ /* 0x000fe20000000000 */
[----:B----4-:R-:W-:Y:S04]  /*3e20*/  STS.U16 [R156+UR8+0x6400], R39 ;  /* 0x006400279c007988 */ /* 0x010fe80008000408 */
[----:B--2---:R-:W-:Y:S04]  /*3e30*/  STS.U16 [R156+UR8+0x6440], R41 ;  /* 0x006440299c007988 */ /* 0x004fe80008000408 */
[----:B---3--:R-:W-:Y:S04]  /*3e40*/  STS.U16 [R156+UR8+0xe400], R45 ;  /* 0x00e4002d9c007988 */ /* 0x008fe80008000408 */
[----:B-----5:R-:W-:Y:S04]  /*3e50*/  STS.U16 [R156+UR8+0xe440], R43 ;  /* 0x00e4402b9c007988 */ /* 0x020fe80008000408 */
        /* <DEDUP_REMOVED lines=110> */
[----:B------:R0:W-:Y:S04]  /*4540*/  STS.U16 [R156+UR8+0x13a40], R37 ;  /* 0x013a40259c007988 */ /* 0x0001e80008000408 */
[----:B------:R-:W-:Y:S04]  /*4550*/  STS.U16 [R156+UR8+0x13a00], R158 ;  /* 0x013a009e9c007988 */ /* 0x000fe80008000408 */
[----:B------:R-:W-:Y:S04]  /*4560*/  STS.U16 [R156+UR8+0x13c00], R160 ;  /* 0x013c00a09c007988 */ /* 0x000fe80008000408 */
[----:B------:R-:W-:Y:S04]  /*4570*/  STS.U16 [R156+UR8+0x13c40], R162 ;  /* 0x013c40a29c007988 */ /* 0x000fe80008000408 */
[----:B------:R-:W-:Y:S04]  /*4580*/  STS.U16 [R156+UR8+0x13e40], R164 ;  /* 0x013e40a49c007988 */ /* 0x000fe80008000408 */
[----:B------:R1:W-:Y:S01]  /*4590*/  STS.U16 [R156+UR8+0x13e00], R166 ;  /* 0x013e00a69c007988 */ /* 0x0003e20008000408 */
[----:B------:R-:W-:Y:S06]  /*45a0*/  BAR.SYNC.DEFER_BLOCKING 0x0 ;  /* 0x0000000000007b1d */ /* 0x000fec0000010000 */
[----:B0-----:R-:W-:-:S06]  /*45b0*/  WARPGROUP.ARRIVE ;  /* 0x00000000000079c5 */ /* 0x001fcc0000000000 */
[----:B------:R-:W-:Y:S01]  /*45c0*/  HGMMA.64x64x16.F32 R120, gdesc[UR4].tnspB, RZ, !UPT ;  /* 0x40e00000047879f0 */ /* 0x000fe2000c7008ff */
[----:B------:R-:W-:Y:S02]  /*45d0*/  UIADD3 UR12, UP0, UR4, 0x2, URZ ;  /* 0x00000002040c7890 */ /* 0x000fe4000ff1e03f */
[----:B------:R-:W-:Y:S01]  /*45e0*/  UIADD3 UR14, UP1, UR6, 0x80, URZ ;  /* 0x00000080060e7890 */ /* 0x000fe2000ff3e03f */
[----:B------:R-:W-:Y:S01]  /*45f0*/  UMOV UR4, URZ ;  /* 0x0000003f00047c82 */ /* 0x000fe20008000000 */
[----:B------:R-:W-:Y:S01]  /*4600*/  UMOV UR5, URZ ;  /* 0x0000003f00057c82 */ /* 0x000fe20008000000 */
[----:B------:R-:W-:Y:S02]  /*4610*/  UIADD3.X UR13, UR4, 0x40000040, URZ, UP0, !UPT ;  /* 0x40000040040d7890 */ /* 0x000fe400087fe43f */
[----:B------:R-:W-:-:S09]  /*4620*/  UIADD3.X UR15, UR5, 0x40000040, URZ, UP1, !UPT ;  /* 0x40000040050f7890 */ /* 0x000fd20008ffe43f */
[----:B------:R-:W-:Y:S01]  /*4630*/  HGMMA.64x64x16.F32 R120, gdesc[UR12].tnspB, R120 ;  /* 0x40e000000c7879f0 */ /* 0x000fe20008700878 */
[----:B------:R-:W-:Y:S02]  /*4640*/  UIADD3.64 UR36, UR12, 0x2, URZ ;  /* 0x000000020c247897 */ /* 0x000fe4000fffe03f */
[----:B------:R-:W-:Y:S02]  /*4650*/  UIADD3.64 UR38, UR14, 0x80, URZ ;  /* 0x000000800e267897 */ /* 0x000fe4000fffe03f */
[----:B------:R-:W-:Y:S02]  /*4660*/  UIADD3.64 UR32, UR12, 0x4, URZ ;  /* 0x000000040c207897 */ /* 0x000fe4000fffe03f */
[----:B------:R-:W-:-:S05]  /*4670*/  UIADD3.64 UR34, UR14, 0x100, URZ ;  /* 0x000001000e227897 */ /* 0x000fca000fffe03f */
[----:B------:R-:W-:Y:S01]  /*4680*/  HGMMA.64x64x16.F32 R120, gdesc[UR36].tnspB, R120 ;  /* 0x40e00000247879f0 */ /* 0x000fe20008700878 */
[----:B------:R-:W-:Y:S02]  /*4690*/  UIADD3.64 UR28, UR12, 0x7fe, URZ ;  /* 0x000007fe0c1c7897 */ /* 0x000fe4000fffe03f */
[----:B------:R-:W-:Y:S01]  /*46a0*/  UIADD3.64 UR30, UR14, 0x180, URZ ;  /* 0x000001800e1e7897 */ /* 0x000fe2000fffe03f */
[----:B------:R-:W-:Y:S01]  /*46b0*/  HGMMA.64x64x16.F32 R120, gdesc[UR32].tnspB, R120 ;  /* 0x40e00000207879f0 */ /* 0x000fe20008700878 */
[----:B------:R-:W-:Y:S02]  /*46c0*/  UIADD3.64 UR24, UR12, 0x800, URZ ;  /* 0x000008000c187897 */ /* 0x000fe4000fffe03f */
[----:B------:R-:W-:-:S05]  /*46d0*/  UIADD3.64 UR26, UR14, 0x200, URZ ;  /* 0x000002000e1a7897 */ /* 0x000fca000fffe03f */
[----:B------:R-:W-:Y:S01]  /*46e0*/  HGMMA.64x64x16.F32 R120, gdesc[UR28].tnspB, R120 ;  /* 0x40e000001c7879f0 */ /* 0x000fe20008700878 */
[----:B------:R-:W-:Y:S02]  /*46f0*/  UIADD3.64 UR20, UR12, 0x802, URZ ;  /* 0x000008020c147897 */ /* 0x000fe4000fffe03f */
[----:B------:R-:W-:Y:S01]  /*4700*/  UIADD3.64 UR22, UR14, 0x280, URZ ;  /* 0x000002800e167897 */ /* 0x000fe2000fffe03f */
[----:B------:R-:W-:Y:S01]  /*4710*/  HGMMA.64x64x16.F32 R120, gdesc[UR24].tnspB, R120 ;  /* 0x40e00000187879f0 */ /* 0x000fe20008700878 */
[----:B------:R-:W-:Y:S02]  /*4720*/  UIADD3.64 UR16, UR12, 0x804, URZ ;  /* 0x000008040c107897 */ /* 0x000fe4000fffe03f */
[----:B------:R-:W-:Y:S02]  /*4730*/  UIADD3.64 UR18, UR14, 0x300, URZ ;  /* 0x000003000e127897 */ /* 0x000fe4000fffe03f */
[----:B------:R-:W-:-:S03]  /*4740*/  UIADD3.64 UR4, UR12, 0x1fe, URZ ;  /* 0x000001fe0c047897 */ /* 0x000fc6000fffe03f */
[----:B------:R-:W-:Y:S01]  /*4750*/  HGMMA.64x64x16.F32 R120, gdesc[UR20].tnspB, R120 ;  /* 0x40e00000147879f0 */ /* 0x000fe20008700878 */
[----:B------:R-:W-:-:S03]  /*4760*/  UIADD3.64 UR40, UR12, 0x200, URZ ;  /* 0x000002000c287897 */ /* 0x000fc6000fffe03f */
[----:B------:R-:W-:Y:S04]  /*4770*/  HGMMA.64x64x16.F32 R120, gdesc[UR16].tnspB, R120 ;  /* 0x40e00000107879f0 */ /* 0x000fe80008700878 */
[----:B------:R-:W-:Y:S01]  /*4780*/  HGMMA.64x64x16.F32 R88, gdesc[UR4].tnspB, RZ, !UPT ;  /* 0x40e00000045879f0 */ /* 0x000fe2000c7008ff */
[----:B------:R-:W-:Y:S01]  /*4790*/  UMOV UR42, UR14 ;  /* 0x0000000e002a7c82 */ /* 0x000fe20008000000 */
[----:B------:R-:W-:Y:S01]  /*47a0*/  UMOV UR43, UR15 ;  /* 0x0000000f002b7c82 */ /* 0x000fe20008000000 */
[----:B------:R-:W-:Y:S01]  /*47b0*/  UIADD3.64 UR36, UR12, 0x202, URZ ;  /* 0x000002020c247897 */ /* 0x000fe2000fffe03f */
[----:B------:R-:W-:Y:S01]  /*47c0*/  HGMMA.64x64x16.F32 R88, gdesc[UR40].tnspB, R88 ;  /* 0x40e00000285879f0 */ /* 0x000fe20008700858 */
[----:B------:R-:W-:-:S07]  /*47d0*/  UIADD3.64 UR32, UR12, 0x204, URZ ;  /* 0x000002040c207897 */ /* 0x000fce000fffe03f */
[----:B------:R-:W-:Y:S01]  /*47e0*/  HGMMA.64x64x16.F32 R88, gdesc[UR36].tnspB, R88 ;  /* 0x40e00000245879f0 */ /* 0x000fe20008700858 */
[----:B------:R-:W-:-:S03]  /*47f0*/  UIADD3.64 UR28, UR12, 0x9fe, URZ ;  /* 0x000009fe0c1c7897 */ /* 0x000fc6000fffe03f */
[----:B------:R-:W-:Y:S01]  /*4800*/  HGMMA.64x64x16.F32 R88, gdesc[UR32].tnspB, R88 ;  /* 0x40e00000205879f0 */ /* 0x000fe20008700858 */
[----:B------:R-:W-:-:S05]  /*4810*/  UIADD3.64 UR24, UR12, 0xa00, URZ ;  /* 0x00000a000c187897 */ /* 0x000fca000fffe03f */
[----:B------:R-:W-:Y:S01]  /*4820*/  HGMMA.64x64x16.F32 R88, gdesc[UR28].tnspB, R88 ;  /* 0x40e000001c5879f0 */ /* 0x000fe20008700858 */
[----:B------:R-:W-:-:S03]  /*4830*/  UIADD3.64 UR20, UR12, 0xa02, URZ ;  /* 0x00000a020c147897 */ /* 0x000fc6000fffe03f */
[----:B------:R-:W-:Y:S01]  /*4840*/  HGMMA.64x64x16.F32 R88, gdesc[UR24].tnspB, R88 ;  /* 0x40e00000185879f0 */ /* 0x000fe20008700858 */
        /* <DEDUP_REMOVED lines=20> */
[----:B------:R-:W-:Y:S04]  /*4990*/  HGMMA.64x64x16.F32 R56, gdesc[UR20].tnspB, R56 ;  /* 0x40e00000143879f0 */ /* 0x000fe80008700838 */
[----:B------:R-:W-:Y:S04]  /*49a0*/  HGMMA.64x64x16.F32 R56, gdesc[UR16].tnspB, R56 ;  /* 0x40e00000103879f0 */ /* 0x000fe80008700838 */
[----:B------:R-:W-:Y:S01]  /*49b0*/  HGMMA.64x64x16.F32 R24, gdesc[UR4].tnspB, RZ, !UPT ;  /* 0x40e00000041879f0 */ /* 0x000fe2000c7008ff */
[----:B------:R-:W-:Y:S01]  /*49c0*/  UIADD3.64 UR4, UR12, 0x600, URZ ;  /* 0x000006000c047897 */ /* 0x000fe2000fffe03f */
[----:B------:R-:W-:Y:S01]  /*49d0*/  UMOV UR6, UR14 ;  /* 0x0000000e00067c82 */ /* 0x000fe20008000000 */
[----:B------:R-:W-:Y:S01]  /*49e0*/  UMOV UR7, UR15 ;  /* 0x0000000f00077c82 */ /* 0x000fe20008000000 */
[----:B------:R-:W-:-:S06]  /*49f0*/  UIADD3.64 UR36, UR12, 0x602, URZ ;  /* 0x000006020c247897 */ /* 0x000fcc000fffe03f */
[----:B------:R-:W-:Y:S01]  /*4a00*/  HGMMA.64x64x16.F32 R24, gdesc[UR4].tnspB, R24 ;  /* 0x40e00000041879f0 */ /* 0x000fe20008700818 */
[----:B------:R-:W-:-:S03]  /*4a10*/  UIADD3.64 UR32, UR12, 0x604, URZ ;  /* 0x000006040c207897 */ /* 0x000fc6000fffe03f */
[----:B------:R-:W-:Y:S01]  /*4a20*/  HGMMA.64x64x16.F32 R24, gdesc[UR36].tnspB, R24 ;  /* 0x40e00000241879f0 */ /* 0x000fe20008700818 */
[----:B------:R-:W-:-:S05]  /*4a30*/  UIADD3.64 UR28, UR12, 0xdfe, URZ ;  /* 0x00000dfe0c1c7897 */ /* 0x000fca000fffe03f */
[----:B------:R-:W-:Y:S01]  /*4a40*/  HGMMA.64x64x16.F32 R24, gdesc[UR32].tnspB, R24 ;  /* 0x40e00000201879f0 */ /* 0x000fe20008700818 */
[----:B------:R-:W-:-:S03]  /*4a50*/  UIADD3.64 UR24, UR12, 0xe00, URZ ;  /* 0x00000e000c187897 */ /* 0x000fc6000fffe03f */
[----:B------:R-:W-:Y:S01]  /*4a60*/  HGMMA.64x64x16.F32 R24, gdesc[UR28].tnspB, R24 ;  /* 0x40e000001c1879f0 */ /* 0x000fe20008700818 */
[----:B------:R-:W-:-:S05]  /*4a70*/  UIADD3.64 UR20, UR12, 0xe02, URZ ;  /* 0x00000e020c147897 */ /* 0x000fca000fffe03f */
[----:B------:R-:W-:Y:S01]  /*4a80*/  HGMMA.64x64x16.F32 R24, gdesc[UR24].tnspB, R24 ;  /* 0x40e00000181879f0 */ /* 0x000fe20008700818 */
[----:B------:R-:W-:-:S03]  /*4a90*/  UIADD3.64 UR12, UR12, 0xe04, URZ ;  /* 0x00000e040c0c7897 */ /* 0x000fc6000fffe03f */
[----:B------:R-:W-:Y:S01]  /*4aa0*/  HGMMA.64x64x16.F32 R24, gdesc[UR20].tnspB, R24 ;  /* 0x40e00000141879f0 */ /* 0x000fe20008700818 */
[----:B------:R-:W-:Y:S01]  /*4ab0*/  UMOV UR14, UR18 ;  /* 0x00000012000e7c82 */ /* 0x000fe20008000000 */
[----:B------:R-:W-:Y:S01]  /*4ac0*/  UMOV UR15, UR19 ;  /* 0x00000013000f7c82 */ /* 0x000fe20008000000 */
[----:B------:R-:W1:Y:S03]  /*4ad0*/  S2R R211, SR_TID.X ;  /* 0x0000000000d37919 */ /* 0x000e660000002100 */
[----:B------:R-:W-:Y:S01]  /*4ae0*/  HGMMA.64x64x16.F32 R24, gdesc[UR12].tnspB, R24, gsb0 ;  /* 0x40e000000c1879f0 */ /* 0x000fe20008000818 */
[C---:B-1----:R-:W-:Y:S02]  /*4af0*/  IMAD.SHL.U32 R156, R211.reuse, 0x20, RZ ;  /* 0x00000020d39c7824 */ /* 0x042fe400078e00ff */
[C---:B------:R-:W-:Y:S02]  /*4b00*/  IMAD.SHL.U32 R158, R211.reuse, 0x100, RZ ;  /* 0x00000100d39e7824 */ /* 0x040fe400078e00ff */
[----:B------:R-:W-:Y:S01]  /*4b10*/  IMAD.SHL.U32 R157, R211, 0x10, RZ ;  /* 0x00000010d39d7824 */ /* 0x000fe200078e00ff */
[----:B------:R-:W-:-:S02]  /*4b20*/  LOP3.LUT R156, R156, 0x60, RZ, 0xc0, !PT ;  /* 0x000000609c9c7812 */ /* 0x000fc400078ec0ff */
[----:B------:R-:W-:Y:S02]  /*4b30*/  LOP3.LUT R158, R158, 0x1800, RZ, 0xc0, !PT ;  /* 0x000018009e9e7812 */ /* 0x000fe400078ec0ff */
[--C-:B------:R-:W-:Y:S02]  /*4b40*/  SHF.R.S32.HI R160, RZ, 0x5, R211.reuse ;  /* 0x00000005ffa07819 */ /* 0x100fe400000114d3 */
[----:B------:R-:W-:Y:S02]  /*4b50*/  SHF.R.S32.HI R212, RZ, 0x2, R211 ;  /* 0x00000002ffd47819 */ /* 0x000fe400000114d3 */
[--C-:B------:R-:W-:Y:S02]  /*4b60*/  LOP3.LUT R159, R156, 0x780, R157.reuse, 0xf8, !PT ;  /* 0x000007809c9f7812 */ /* 0x100fe400078ef89d */
[----:B------:R-:W-:Y:S01]  /*4b70*/  LOP3.LUT R161, R158, 0x70, R157, 0xf8, !PT ;  /* 0x000000709ea17812 */ /* 0x000fe200078ef89d */
[----:B------:R-:W-:Y:S01]  /*4b80*/  IMAD.SHL.U32 R157, R211, 0x2, RZ ;  /* 0x00000002d39d7824 */ /* 0x000fe200078e00ff */
[----:B------:R-:W-:-:S02]  /*4b90*/  SGXT R156, R160, 0x1 ;  /* 0x00000001a09c781a */ /* 0x000fc40000000200 */
[----:B------:R-:W-:Y:S02]  /*4ba0*/  SGXT R212, R212, 0x1 ;  /* 0x00000001d4d4781a */ /* 0x000fe40000000200 */
[----:B------:R-:W-:Y:S02]  /*4bb0*/  LOP3.LUT R169, R161, 0x2010, R156, 0x78, !PT ;  /* 0x00002010a1a97812 */ /* 0x000fe400078e789c */
[----:B------:R-:W-:Y:S02]  /*4bc0*/  LOP3.LUT R210, R157, 0x80, RZ, 0xc0, !PT ;  /* 0x000000809dd27812 */ /* 0x000fe400078ec0ff */
[----:B------:R-:W-:Y:S02]  /*4bd0*/  LOP3.LUT R212, R159, 0x2010, R212, 0xf8, !PT ;  /* 0x000020109fd47812 */ /* 0x000fe400078ef8d4 */
[----:B------:R-:W-:Y:S02]  /*4be0*/  IADD3 R210, R169, UR8, R210 ;  /* 0x00000008a9d27c10 */ /* 0x000fe4000fffe0d2 */
[----:B------:R-:W-:Y:S01]  /*4bf0*/  LOP3.LUT R213, R212, 0x10, RZ, 0x3c, !PT ;  /* 0x00000010d4d57812 */ /* 0x000fe200078e3cff */
[----:B------:R-:W-:-:S02]  /*4c00*/  WARPGROUP.DEPBAR.LE gsb0, 0x0 ;  /* 0x00008000000079c5 */ /* 0x000fc40000010000 */
[----:B------:R-:W-:Y:S02]  /*4c10*/  IMAD.MOV.U32 R156, RZ, RZ, R120 ;  /* 0x000000ffff9c7224 */ /* 0x000fe400078e0078 */
[----:B------:R-:W-:Y:S02]  /*4c20*/  IMAD.MOV.U32 R160, RZ, RZ, R124 ;  /* 0x000000ffffa07224 */ /* 0x000fe400078e007c */
[----:B------:R-:W-:Y:S02]  /*4c30*/  IMAD.MOV.U32 R164, RZ, RZ, R128 ;  /* 0x000000ffffa47224 */ /* 0x000fe400078e0080 */
[----:B------:R-:W-:Y:S02]  /*4c40*/  IMAD.MOV.U32 R168, RZ, RZ, R132 ;  /* 0x000000ffffa87224 */ /* 0x000fe400078e0084 */
[----:B------:R-:W-:Y:S02]  /*4c50*/  IMAD.MOV.U32 R120, RZ, RZ, R121 ;  /* 0x000000ffff787224 */ /* 0x000fe400078e0079 */
[----:B------:R-:W-:-:S02]  /*4c60*/  IMAD.MOV.U32 R124, RZ, RZ, R125 ;  /* 0x000000ffff7c7224 */ /* 0x000fc400078e007d */
[----:B------:R-:W-:Y:S02]  /*4c70*/  IMAD.MOV.U32 R128, RZ, RZ, R129 ;  /* 0x000000ffff807224 */ /* 0x000fe400078e0081 */
[----:B------:R-:W-:Y:S02]  /*4c80*/  IMAD.MOV.U32 R132, RZ, RZ, R133 ;  /* 0x000000ffff847224 */ /* 0x000fe400078e0085 */
[----:B------:R-:W-:Y:S02]  /*4c90*/  IMAD.MOV.U32 R157, RZ, RZ, R122 ;  /* 0x000000ffff9d7224 */ /* 0x000fe400078e007a */
[----:B------:R-:W-:Y:S02]  /*4ca0*/  IMAD.MOV.U32 R158, RZ, RZ, R136 ;  /* 0x000000ffff9e7224 */ /* 0x000fe400078e0088 */
[----:B------:R-:W-:Y:S01]  /*4cb0*/  IMAD.MOV.U32 R159, RZ, RZ, R138 ;  /* 0x000000ffff9f7224 */ /* 0x000fe200078e008a */
[----:B------:R-:W-:Y:S01]  /*4cc0*/  BAR.SYNC.DEFER_BLOCKING 0x0 ;  /* 0x0000000000007b1d */ /* 0x000fe20000010000 */
[----:B------:R-:W-:-:S02]  /*4cd0*/  IMAD.MOV.U32 R161, RZ, RZ, R126 ;  /* 0x000000ffffa17224 */ /* 0x000fc400078e007e */
        /* <DEDUP_REMOVED lines=19> */
[----:B------:R-:W-:Y:S01]  /*4e10*/  IMAD.MOV.U32 R135, RZ, RZ, R151 ;  /* 0x000000ffff877224 */ /* 0x000fe200078e0097 */
[----:B------:R0:W-:Y:S04]  /*4e20*/  STS.128 [R212+UR8], R156 ;  /* 0x0000009cd4007988 */ /* 0x0001e80008000c08 */
[----:B------:R1:W-:Y:S04]  /*4e30*/  STS.128 [R212+UR8+0x800], R160 ;  /* 0x000800a0d4007988 */ /* 0x0003e80008000c08 */
[----:B------:R2:W-:Y:S04]  /*4e40*/  STS.128 [R212+UR8+0x1000], R164 ;  /* 0x001000a4d4007988 */ /* 0x0005e80008000c08 */
[----:B------:R3:W-:Y:S04]  /*4e50*/  STS.128 [R212+UR8+0x1800], R168 ;  /* 0x001800a8d4007988 */ /* 0x0007e80008000c08 */
[----:B------:R-:W-:Y:S04]  /*4e60*/  STS.128 [R213+UR8], R120 ;  /* 0x00000078d5007988 */ /* 0x000fe80008000c08 */
[----:B------:R-:W-:Y:S04]  /*4e70*/  STS.128 [R213+UR8+0x800], R124 ;  /* 0x0008007cd5007988 */ /* 0x000fe80008000c08 */
[----:B------:R-:W-:Y:S04]  /*4e80*/  STS.128 [R213+UR8+0x1000], R128 ;  /* 0x00100080d5007988 */ /* 0x000fe80008000c08 */
[----:B------:R-:W-:Y:S01]  /*4e90*/  STS.128 [R213+UR8+0x1800], R132 ;  /* 0x00180084d5007988 */ /* 0x000fe20008000c08 */
[----:B------:R-:W-:Y:S01]  /*4ea0*/  BAR.SYNC.DEFER_BLOCKING 0x0 ;  /* 0x0000000000007b1d */ /* 0x000fe20000010000 */
[----:B0-----:R-:W-:-:S02]  /*4eb0*/  IMAD.MOV.U32 R156, RZ, RZ, R88 ;  /* 0x000000ffff9c7224 */ /* 0x001fc400078e0058 */
[----:B-1----:R-:W-:Y:S02]  /*4ec0*/  IMAD.MOV.U32 R160, RZ, RZ, R92 ;  /* 0x000000ffffa07224 */ /* 0x002fe400078e005c */
[----:B--2---:R-:W-:Y:S01]  /*4ed0*/  IMAD.MOV.U32 R164, RZ, RZ, R96 ;  /* 0x000000ffffa47224 */ /* 0x004fe200078e0060 */
[----:B------:R-:W0:Y:S04]  /*4ee0*/  LDS.128 R120, [R210] ;  /* 0x00000000d2787984 */ /* 0x000e280000000c00 */
[----:B------:R-:W1:Y:S04]  /*4ef0*/  LDS.128 R148, [R210+0x100] ;  /* 0x00010000d2947984 */ /* 0x000e680000000c00 */
[----:B------:R-:W2:Y:S04]  /*4f00*/  LDS.128 R144, [R210+0x200] ;  /* 0x00020000d2907984 */ /* 0x000ea80000000c00 */
[----:B------:R-:W4:Y:S04]  /*4f10*/  LDS.128 R140, [R210+0x300] ;  /* 0x00030000d28c7984 */ /* 0x000f280000000c00 */
[----:B------:R-:W5:Y:S04]  /*4f20*/  LDS.128 R136, [R210+0x400] ;  /* 0x00040000d2887984 */ /* 0x000f680000000c00 */
[----:B------:R-:W5:Y:S04]  /*4f30*/  LDS.128 R132, [R210+0x500] ;  /* 0x00050000d2847984 */ /* 0x000f680000000c00 */
[----:B------:R-:W5:Y:S04]  /*4f40*/  LDS.128 R128, [R210+0x600] ;  /* 0x00060000d2807984 */ /* 0x000f680000000c00 */
[----:B------:R-:W5:Y:S01]  /*4f50*/  LDS.128 R124, [R210+0x700] ;  /* 0x00070000d27c7984 */ /* 0x000f620000000c00 */
[----:B---3--:R-:W-:-:S02]  /*4f60*/  IMAD.MOV.U32 R168, RZ, RZ, R100 ;  /* 0x000000ffffa87224 */ /* 0x008fc400078e0064 */
[----:B------:R-:W-:Y:S02]  /*4f70*/  IMAD.MOV.U32 R88, RZ, RZ, R89 ;  /* 0x000000ffff587224 */ /* 0x000fe400078e0059 */
[----:B------:R-:W-:Y:S02]  /*4f80*/  IMAD.MOV.U32 R92, RZ, RZ, R93 ;  /* 0x000000ffff5c7224 */ /* 0x000fe400078e005d */
[----:B------:R-:W-:Y:S02]  /*4f90*/  IMAD.MOV.U32 R96, RZ, RZ, R97 ;  /* 0x000000ffff607224 */ /* 0x000fe400078e0061 */
[----:B------:R-:W-:Y:S02]  /*4fa0*/  IMAD.MOV.U32 R100, RZ, RZ, R101 ;  /* 0x000000ffff647224 */ /* 0x000fe400078e0065 */
[----:B------:R-:W-:Y:S02]  /*4fb0*/  IMAD.MOV.U32 R157, RZ, RZ, R90 ;  /* 0x000000ffff9d7224 */ /* 0x000fe400078e005a */
[----:B------:R-:W-:-:S02]  /*4fc0*/  IMAD.MOV.U32 R158, RZ, RZ, R104 ;  /* 0x000000ffff9e7224 */ /* 0x000fc400078e0068 */
[----:B------:R-:W-:Y:S01]  /*4fd0*/  IMAD.MOV.U32 R159, RZ, RZ, R106 ;  /* 0x000000ffff9f7224 */ /* 0x000fe200078e006a */
[----:B------:R-:W-:Y:S01]  /*4fe0*/  BAR.SYNC.DEFER_BLOCKING 0x0 ;  /* 0x0000000000007b1d */ /* 0x000fe20000010000 */
        /* <DEDUP_REMOVED lines=20> */
[----:B------:R-:W-:Y:S01]  /*5130*/  IMAD.MOV.U32 R103, RZ, RZ, R119 ;  /* 0x000000ffff677224 */ /* 0x000fe200078e0077 */
[----:B------:R3:W-:Y:S04]  /*5140*/  STS.128 [R212+UR8], R156 ;  /* 0x0000009cd4007988 */ /* 0x0007e80008000c08 */
[----:B------:R0:W-:Y:S04]  /*5150*/  STS.128 [R212+UR8+0x800], R160 ;  /* 0x000800a0d4007988 */ /* 0x0001e80008000c08 */
[----:B------:R1:W-:Y:S04]  /*5160*/  STS.128 [R212+UR8+0x1000], R164 ;  /* 0x001000a4d4007988 */ /* 0x0003e80008000c08 */
[----:B------:R-:W-:Y:S04]  /*5170*/  STS.128 [R212+UR8+0x1800], R168 ;  /* 0x001800a8d4007988 */ /* 0x000fe80008000c08 */
[----:B------:R-:W-:Y:S04]  /*5180*/  STS.128 [R213+UR8], R88 ;  /* 0x00000058d5007988 */ /* 0x000fe80008000c08 */
[----:B------:R-:W-:Y:S04]  /*5190*/  STS.128 [R213+UR8+0x800], R92 ;  /* 0x0008005cd5007988 */ /* 0x000fe80008000c08 */
[----:B------:R-:W-:Y:S04]  /*51a0*/  STS.128 [R213+UR8+0x1000], R96 ;  /* 0x00100060d5007988 */ /* 0x000fe80008000c08 */
[----:B------:R-:W-:Y:S01]  /*51b0*/  STS.128 [R213+UR8+0x1800], R100 ;  /* 0x00180064d5007988 */ /* 0x000fe20008000c08 */
[----:B------:R-:W-:Y:S01]  /*51c0*/  BAR.SYNC.DEFER_BLOCKING 0x0 ;  /* 0x0000000000007b1d */ /* 0x000fe20000010000 */
[----:B---3--:R-:W-:-:S02]  /*51d0*/  IMAD.MOV.U32 R156, RZ, RZ, R56 ;  /* 0x000000ffff9c7224 */ /* 0x008fc400078e0038 */
[----:B------:R-:W-:-:S03]  /*51e0*/  IMAD.MOV.U32 R157, RZ, RZ, R58 ;  /* 0x000000ffff9d7224 */ /* 0x000fc600078e003a */
[----:B------:R-:W3:Y:S04]  /*51f0*/  LDS.128 R116, [R210] ;  /* 0x00000000d2747984 */ /* 0x000ee80000000c00 */
[----:B------:R-:W3:Y:S04]  /*5200*/  LDS.128 R112, [R210+0x100] ;  /* 0x00010000d2707984 */ /* 0x000ee80000000c00 */
[----:B------:R-:W3:Y:S04]  /*5210*/  LDS.128 R108, [R210+0x200] ;  /* 0x00020000d26c7984 */ /* 0x000ee80000000c00 */
[----:B------:R-:W3:Y:S04]  /*5220*/  LDS.128 R104, [R210+0x300] ;  /* 0x00030000d2687984 */ /* 0x000ee80000000c00 */
[----:B------:R-:W3:Y:S04]  /*5230*/  LDS.128 R100, [R210+0x400] ;  /* 0x00040000d2647984 */ /* 0x000ee80000000c00 */
[----:B------:R-:W3:Y:S04]  /*5240*/  LDS.128 R96, [R210+0x500] ;  /* 0x00050000d2607984 */ /* 0x000ee80000000c00 */
[----:B------:R-:W3:Y:S04]  /*5250*/  LDS.128 R92, [R210+0x600] ;  /* 0x00060000d25c7984 */ /* 0x000ee80000000c00 */
[----:B------:R-:W3:Y:S01]  /*5260*/  LDS.128 R88, [R210+0x700] ;  /* 0x00070000d2587984 */ /* 0x000ee20000000c00 */
[----:B------:R-:W-:-:S02]  /*5270*/  IMAD.MOV.U32 R158, RZ, RZ, R72 ;  /* 0x000000ffff9e7224 */ /* 0x000fc400078e0048 */
[----:B------:R-:W-:Y:S01]  /*5280*/  IMAD.MOV.U32 R159, RZ, RZ, R74 ;  /* 0x000000ffff9f7224 */ /* 0x000fe200078e004a */
[----:B------:R-:W-:Y:S01]  /*5290*/  BAR.SYNC.DEFER_BLOCKING 0x0 ;  /* 0x0000000000007b1d */ /* 0x000fe20000010000 */
[----:B0-----:R-:W-:Y:S02]  /*52a0*/  IMAD.MOV.U32 R160, RZ, RZ, R60 ;  /* 0x000000ffffa07224 */ /* 0x001fe400078e003c */
[----:B-1----:R-:W-:Y:S02]  /*52b0*/  IMAD.MOV.U32 R164, RZ, RZ, R64 ;  /* 0x000000ffffa47224 */ /* 0x002fe400078e0040 */
        /* <DEDUP_REMOVED lines=8> */
[----:B------:R-:W-:Y:S01]  /*5340*/  IMAD.MOV.U32 R167, RZ, RZ, R82 ;  /* 0x000000ffffa77224 */ /* 0x000fe200078e0052 */
[----:B------:R0:W-:Y:S01]  /*5350*/  STS.128 [R212+UR8], R156 ;  /* 0x0000009cd4007988 */ /* 0x0001e20008000c08 */
[----:B------:R-:W-:-:S02]  /*5360*/  IMAD.MOV.U32 R57, RZ, RZ, R59 ;  /* 0x000000ffff397224 */ /* 0x000fc400078e003b */
[----:B------:R-:W-:Y:S02]  /*5370*/  IMAD.MOV.U32 R61, RZ, RZ, R63 ;  /* 0x000000ffff3d7224 */ /* 0x000fe400078e003f */
[----:B------:R-:W-:Y:S02]  /*5380*/  IMAD.MOV.U32 R65, RZ, RZ, R67 ;  /* 0x000000ffff417224 */ /* 0x000fe400078e0043 */
[----:B------:R-:W-:Y:S02]  /*5390*/  IMAD.MOV.U32 R58, RZ, RZ, R73 ;  /* 0x000000ffff3a7224 */ /* 0x000fe400078e0049 */
[----:B------:R-:W-:Y:S02]  /*53a0*/  IMAD.MOV.U32 R59, RZ, RZ, R75 ;  /* 0x000000ffff3b7224 */ /* 0x000fe400078e004b */
[----:B------:R-:W-:Y:S02]  /*53b0*/  IMAD.MOV.U32 R62, RZ, RZ, R77 ;  /* 0x000000ffff3e7224 */ /* 0x000fe400078e004d */
[----:B------:R-:W-:-:S02]  /*53c0*/  IMAD.MOV.U32 R63, RZ, RZ, R79 ;  /* 0x000000ffff3f7224 */ /* 0x000fc400078e004f */
[----:B0-----:R-:W-:Y:S02]  /*53d0*/  IMAD.MOV.U32 R156, RZ, RZ, R68 ;  /* 0x000000ffff9c7224 */ /* 0x001fe400078e0044 */
        /* <DEDUP_REMOVED lines=9> */
[----:B------:R-:W-:Y:S04]  /*5470*/  STS.128 [R212+UR8+0x800], R160 ;  /* 0x000800a0d4007988 */ /* 0x000fe80008000c08 */
[----:B------:R-:W-:Y:S04]  /*5480*/  STS.128 [R212+UR8+0x1000], R164 ;  /* 0x001000a4d4007988 */ /* 0x000fe80008000c08 */
[----:B------:R-:W-:Y:S04]  /*5490*/  STS.128 [R212+UR8+0x1800], R156 ;  /* 0x0018009cd4007988 */ /* 0x000fe80008000c08 */
[----:B------:R0:W-:Y:S04]  /*54a0*/  STS.128 [R213+UR8], R56 ;  /* 0x00000038d5007988 */ /* 0x0001e80008000c08 */
[----:B------:R1:W-:Y:S04]  /*54b0*/  STS.128 [R213+UR8+0x800], R60 ;  /* 0x0008003cd5007988 */ /* 0x0003e80008000c08 */
[----:B------:R2:W-:Y:S04]  /*54c0*/  STS.128 [R213+UR8+0x1000], R64 ;  /* 0x00100040d5007988 */ /* 0x0005e80008000c08 */
[----:B------:R4:W-:Y:S01]  /*54d0*/  STS.128 [R213+UR8+0x1800], R68 ;  /* 0x00180044d5007988 */ /* 0x0009e20008000c08 */
[----:B------:R-:W-:Y:S01]  /*54e0*/  BAR.SYNC.DEFER_BLOCKING 0x0 ;  /* 0x0000000000007b1d */ /* 0x000fe20000010000 */
[----:B0-----:R-:W-:-:S02]  /*54f0*/  IMAD.MOV.U32 R56, RZ, RZ, R24 ;  /* 0x000000ffff387224 */ /* 0x001fc400078e0018 */
[----:B------:R-:W-:-:S03]  /*5500*/  IMAD.MOV.U32 R57, RZ, RZ, R26 ;  /* 0x000000ffff397224 */ /* 0x000fc600078e001a */
[----:B------:R-:W0:Y:S04]  /*5510*/  LDS.128 R72, [R210] ;  /* 0x00000000d2487984 */ /* 0x000e280000000c00 */
[----:B------:R-:W0:Y:S04]  /*5520*/  LDS.128 R76, [R210+0x100] ;  /* 0x00010000d24c7984 */ /* 0x000e280000000c00 */
[----:B------:R-:W0:Y:S04]  /*5530*/  LDS.128 R80, [R210+0x200] ;  /* 0x00020000d2507984 */ /* 0x000e280000000c00 */
[----:B------:R-:W0:Y:S04]  /*5540*/  LDS.128 R84, [R210+0x300] ;  /* 0x00030000d2547984 */ /* 0x000e280000000c00 */
[----:B------:R-:W0:Y:S04]  /*5550*/  LDS.128 R156, [R210+0x400] ;  /* 0x00040000d29c7984 */ /* 0x000e280000000c00 */
[----:B------:R-:W0:Y:S04]  /*5560*/  LDS.128 R160, [R210+0x500] ;  /* 0x00050000d2a07984 */ /* 0x000e280000000c00 */
[----:B------:R-:W0:Y:S04]  /*5570*/  LDS.128 R164, [R210+0x600] ;  /* 0x00060000d2a47984 */ /* 0x000e280000000c00 */
[----:B------:R-:W0:Y:S01]  /*5580*/  LDS.128 R168, [R210+0x700] ;  /* 0x00070000d2a87984 */ /* 0x000e220000000c00 */
[----:B------:R-:W-:-:S02]  /*5590*/  IMAD.MOV.U32 R58, RZ, RZ, R40 ;  /* 0x000000ffff3a7224 */ /* 0x000fc400078e0028 */
[----:B------:R-:W-:Y:S01]  /*55a0*/  IMAD.MOV.U32 R59, RZ, RZ, R42 ;  /* 0x000000ffff3b7224 */ /* 0x000fe200078e002a */
[----:B------:R-:W-:Y:S01]  /*55b0*/  BAR.SYNC.DEFER_BLOCKING 0x0 ;  /* 0x0000000000007b1d */ /* 0x000fe20000010000 */
[----:B-1----:R-:W-:Y:S02]  /*55c0*/  IMAD.MOV.U32 R60, RZ, RZ, R28 ;  /* 0x000000ffff3c7224 */ /* 0x002fe400078e001c */
[----:B--2---:R-:W-:Y:S02]  /*55d0*/  IMAD.MOV.U32 R64, RZ, RZ, R32 ;  /* 0x000000ffff407224 */ /* 0x004fe400078e0020 */
[----:B----4-:R-:W-:Y:S02]  /*55e0*/  IMAD.MOV.U32 R68, RZ, RZ, R36 ;  /* 0x000000ffff447224 */ /* 0x010fe400078e0024 */
[----:B------:R-:W-:Y:S02]  /*55f0*/  IMAD.MOV.U32 R24, RZ, RZ, R25 ;  /* 0x000000ffff187224 */ /* 0x000fe400078e0019 */
[----:B------:R-:W-:-:S02]  /*5600*/  IMAD.MOV.U32 R28, RZ, RZ, R29 ;  /* 0x000000ffff1c7224 */ /* 0x000fc400078e001d */
[----:B------:R-:W-:Y:S02]  /*5610*/  IMAD.MOV.U32 R32, RZ, RZ, R33 ;  /* 0x000000ffff207224 */ /* 0x000fe400078e0021 */
[----:B------:R-:W-:Y:S01]  /*5620*/  IMAD.MOV.U32 R36, RZ, RZ, R37 ;  /* 0x000000ffff247224 */ /* 0x000fe200078e0025 */
[----:B------:R1:W-:Y:S01]  /*5630*/  STS.128 [R212+UR8], R56 ;  /* 0x00000038d4007988 */ /* 0x0003e20008000c08 */
[----:B------:R-:W-:Y:S02]  /*5640*/  IMAD.MOV.U32 R61, RZ, RZ, R30 ;  /* 0x000000ffff3d7224 */ /* 0x000fe400078e001e */
[----:B------:R-:W-:Y:S02]  /*5650*/  IMAD.MOV.U32 R62, RZ, RZ, R44 ;  /* 0x000000ffff3e7224 */ /* 0x000fe400078e002c */
[----:B------:R-:W-:Y:S01]  /*5660*/  IMAD.MOV.U32 R63, RZ, RZ, R46 ;  /* 0x000000ffff3f7224 */ /* 0x000fe200078e002e */
[----:B-1----:R-:W1:Y:S01]  /*5670*/  LDC.64 R56, c[0x0][0x220] ;  /* 0x00008800ff387b82 */ /* 0x002e620000000a00 */
        /* <DEDUP_REMOVED lines=18> */
[----:B------:R-:W-:Y:S04]  /*57a0*/  STS.128 [R212+UR8+0x800], R60 ;  /* 0x0008003cd4007988 */ /* 0x000fe80008000c08 */
[----:B------:R-:W-:Y:S04]  /*57b0*/  STS.128 [R212+UR8+0x1000], R64 ;  /* 0x00100040d4007988 */ /* 0x000fe80008000c08 */
[----:B------:R-:W-:Y:S04]  /*57c0*/  STS.128 [R212+UR8+0x1800], R68 ;  /* 0x00180044d4007988 */ /* 0x000fe80008000c08 */
[----:B------:R-:W-:Y:S04]  /*57d0*/  STS.128 [R213+UR8], R24 ;  /* 0x00000018d5007988 */ /* 0x000fe80008000c08 */
[----:B------:R-:W-:Y:S04]  /*57e0*/  STS.128 [R213+UR8+0x800], R28 ;  /* 0x0008001cd5007988 */ /* 0x000fe80008000c08 */
[----:B------:R1:W-:Y:S04]  /*57f0*/  STS.128 [R213+UR8+0x1000], R32 ;  /* 0x00100020d5007988 */ /* 0x0003e80008000c08 */
[----:B------:R2:W-:Y:S01]  /*5800*/  STS.128 [R213+UR8+0x1800], R36 ;  /* 0x00180024d5007988 */ /* 0x0005e20008000c08 */
[----:B------:R-:W-:-:S04]  /*5810*/  SHF.R.U32.HI R40, RZ, 0x5, R211 ;  /* 0x00000005ff287819 */ /* 0x000fc800000116d3 */
[----:B------:R-:W-:Y:S02]  /*5820*/  SGXT.U32 R40, R40, 0x2 ;  /* 0x000000022828781a */ /* 0x000fe40000000000 */
[----:B-1----:R-:W-:-:S04]  /*5830*/  LEA R34, P0, R209, R56, 0x3 ;  /* 0x00000038d1227211 */ /* 0x002fc800078018ff */
[----:B------:R-:W-:Y:S02]  /*5840*/  LEA.HI.X R35, R176, R57, RZ, 0x2, P0 ;  /* 0x00000039b0237211 */ /* 0x000fe400000f14ff */
[-C--:B------:R-:W-:Y:S02]  /*5850*/  LEA R208, P0, R208, R56.reuse, 0x8 ;  /* 0x00000038d0d07211 */ /* 0x080fe400078040ff */
[----:B--2---:R-:W-:Y:S02]  /*5860*/  LEA R38, P1, R207, R56, 0x8 ;  /* 0x00000038cf267211 */ /* 0x004fe400078240ff */
[C---:B------:R-:W-:Y:S02]  /*5870*/  LOP3.LUT R71, R40.reuse, 0x80, RZ, 0xfc, !PT ;  /* 0x0000008028477812 */ /* 0x040fe400078efcff */
[C---:B------:R-:W-:Y:S02]  /*5880*/  LOP3.LUT R70, R40.reuse, 0x84, RZ, 0xfc, !PT ;  /* 0x0000008428467812 */ /* 0x040fe400078efcff */
[----:B------:R-:W-:-:S02]  /*5890*/  LOP3.LUT R69, R40, 0x88, RZ, 0xfc, !PT ;  /* 0x0000008828457812 */ /* 0x000fc400078efcff */
[C---:B------:R-:W-:Y:S02]  /*58a0*/  LOP3.LUT R68, R40.reuse, 0x8c, RZ, 0xfc, !PT ;  /* 0x0000008c28447812 */ /* 0x040fe400078efcff */
[C---:B------:R-:W-:Y:S02]  /*58b0*/  LOP3.LUT R67, R40.reuse, 0x90, RZ, 0xfc, !PT ;  /* 0x0000009028437812 */ /* 0x040fe400078efcff */
[C---:B------:R-:W-:Y:S02]  /*58c0*/  LOP3.LUT R66, R40.reuse, 0x94, RZ, 0xfc, !PT ;  /* 0x0000009428427812 */ /* 0x040fe400078efcff */
        /* <DEDUP_REMOVED lines=25> */
[----:B------:R-:W-:Y:S02]  /*5a60*/  LOP3.LUT R24, R40, 0xfc, RZ, 0xfc, !PT ;  /* 0x000000fc28187812 */ /* 0x000fe400078efcff */
[----:B------:R-:W-:-:S02]  /*5a70*/  LEA R206, P2, R206, R56, 0x8 ;  /* 0x00000038cece7211 */ /* 0x000fc400078440ff */
[-C--:B------:R-:W-:Y:S02]  /*5a80*/  LEA R40, P3, R205, R56.reuse, 0x8 ;  /* 0x00000038cd287211 */ /* 0x080fe400078640ff */
[-C--:B------:R-:W-:Y:S02]  /*5a90*/  LEA R204, P4, R204, R56.reuse, 0x8 ;  /* 0x00000038cccc7211 */ /* 0x080fe400078840ff */
[-C--:B------:R-:W-:Y:S02]  /*5aa0*/  LEA.HI.X R209, R175, R57.reuse, RZ, 0x2, P0 ;  /* 0x00000039afd17211 */ /* 0x080fe400000f14ff */
[-C--:B------:R-:W-:Y:S02]  /*5ab0*/  LEA R42, P5, R203, R56.reuse, 0x8 ;  /* 0x00000038cb2a7211 */ /* 0x080fe400078a40ff */
[----:B------:R-:W-:Y:S02]  /*5ac0*/  LEA.HI.X R39, R174, R57, RZ, 0x2, P1 ;  /* 0x00000039ae277211 */ /* 0x000fe400008f14ff */
[----:B------:R-:W-:-:S02]  /*5ad0*/  LEA R202, P6, R202, R56, 0x8 ;  /* 0x00000038caca7211 */ /* 0x000fc400078c40ff */
[-C--:B------:R-:W-:Y:S01]  /*5ae0*/  LEA.HI.X R207, R173, R57.reuse, RZ, 0x2, P2 ;  /* 0x00000039adcf7211 */ /* 0x080fe200010f14ff */
[----:B------:R-:W-:Y:S01]  /*5af0*/  IMAD.WIDE.U32 R34, R177, 0x4, R34 ;  /* 0x00000004b1227825 */ /* 0x000fe200078e0022 */
[----:B------:R-:W-:Y:S01]  /*5b00*/  BAR.SYNC.DEFER_BLOCKING 0x0 ;  /* 0x0000000000007b1d */ /* 0x000fe20000010000 */
[-C--:B------:R-:W-:Y:S02]  /*5b10*/  LEA R44, P0, R201, R56.reuse, 0x8 ;  /* 0x00000038c92c7211 */ /* 0x080fe400078040ff */
[-C--:B------:R-:W-:Y:S01]  /*5b20*/  LEA.HI.X R41, R172, R57.reuse, RZ, 0x2, P3 ;  /* 0x00000039ac297211 */ /* 0x080fe200018f14ff */
[----:B------:R-:W-:Y:S01]  /*5b30*/  IMAD.WIDE.U32 R208, R177, 0x4, R208 ;  /* 0x00000004b1d07825 */ /* 0x000fe200078e00d0 */
[-C--:B------:R-:W-:Y:S02]  /*5b40*/  LEA R200, P1, R200, R56.reuse, 0x8 ;  /* 0x00000038c8c87211 */ /* 0x080fe400078240ff */
[----:B------:R-:W-:Y:S01]  /*5b50*/  LEA.HI.X R205, R155, R57, RZ, 0x2, P4 ;  /* 0x000000399bcd7211 */ /* 0x000fe200020f14ff */
[----:B------:R-:W-:Y:S01]  /*5b60*/  IMAD.WIDE.U32 R38, R177, 0x4, R38 ;  /* 0x00000004b1267825 */ /* 0x000fe200078e0026 */
[----:B------:R-:W-:-:S02]  /*5b70*/  LEA R48, P2, R199, R56, 0x8 ;  /* 0x00000038c7307211 */ /* 0x000fc400078440ff */
[-C--:B------:R-:W-:Y:S01]  /*5b80*/  LEA.HI.X R43, R154, R57.reuse, RZ, 0x2, P5 ;  /* 0x000000399a2b7211 */ /* 0x080fe200028f14ff */
[----:B------:R-:W-:Y:S01]  /*5b90*/  IMAD.WIDE.U32 R206, R177, 0x4, R206 ;  /* 0x00000004b1ce7825 */ /* 0x000fe200078e00ce */
        /* <DEDUP_REMOVED lines=8> */
[----:B------:R-:W-:Y:S01]  /*5c20*/  STG.E desc[UR10][R34.64], R120 ;  /* 0x0000007822007986 */ /* 0x000fe2000c10190a */
[-C--:B------:R-:W-:Y:S01]  /*5c30*/  LEA R154, P6, R195, R56.reuse, 0x8 ;  /* 0x00000038c39a7211 */ /* 0x080fe200078c40ff */
[C---:B------:R-:W-:Y:S01]  /*5c40*/  IMAD.WIDE.U32 R42, R177.reuse, 0x4, R42 ;  /* 0x00000004b12a7825 */ /* 0x040fe200078e002a */
[-C--:B------:R-:W-:Y:S01]  /*5c50*/  LEA.HI.X R49, R22, R57.reuse, RZ, 0x2, P2 ;  /* 0x0000003916317211 */ /* 0x080fe200010f14ff */
[----:B------:R-:W-:Y:S01]  /*5c60*/  STG.E desc[UR10][R34.64+0x80], R122 ;  /* 0x0000807a22007986 */ /* 0x000fe2000c10190a */
[-C--:B------:R-:W-:Y:S01]  /*5c70*/  LEA R194, P0, R194, R56.reuse, 0x8 ;  /* 0x00000038c2c27211 */ /* 0x080fe200078040ff */
[----:B------:R-:W-:Y:S01]  /*5c80*/  IMAD.WIDE.U32 R202, R177, 0x4, R202 ;  /* 0x00000004b1ca7825 */ /* 0x000fe200078e00ca */
        /* <DEDUP_REMOVED lines=8> */
[----:B------:R-:W-:Y:S01]  /*5d10*/  LEA.HI.X R197, R19, R57, RZ, 0x2, P5 ;  /* 0x0000003913c57211 */ /* 0x000fe200028f14ff */
[----:B------:R-:W-:Y:S01]  /*5d20*/  STG.E desc[UR10][R38.64], R121 ;  /* 0x0000007926007986 */ /* 0x000fe2000c10190a */
[----:B------:R-:W-:-:S03]  /*5d30*/  LEA R22, P3, R191, R56, 0x8 ;  /* 0x00000038bf167211 */ /* 0x000fc600078640ff */
[----:B------:R-:W-:Y:S01]  /*5d40*/  STG.E desc[UR10][R38.64+0x80], R123 ;  /* 0x0000807b26007986 */ /* 0x000fe2000c10190a */
[----:B------:R-:W-:Y:S01]  /*5d50*/  LEA.HI.X R155, R18, R57, RZ, 0x2, P6 ;  /* 0x00000039129b7211 */ /* 0x000fe200030f14ff */
[----:B------:R-:W-:Y:S02]  /*5d60*/  IMAD.WIDE.U32 R48, R177, 0x4, R48 ;  /* 0x00000004b1307825 */ /* 0x000fe400078e0030 */
        /* <DEDUP_REMOVED lines=25> */
[----:B-----5:R-:W-:Y:S01]  /*5f00*/  STG.E desc[UR10][R44.64], R136 ;  /* 0x000000882c007986 */ /* 0x020fe2000c10190a */
        /* <DEDUP_REMOVED lines=32> */
[-C--:B------:R-:W-:Y:S01]  /*6110*/  LEA.HI.X R15, R6, R57.reuse, RZ, 0x2, P4 ;  /* 0x00000039060f7211 */ /* 0x080fe200020f14ff */
[----:B------:R-:W-:Y:S02]  /*6120*/  IMAD.SHL.U32 R222, R71, 0x40, RZ ;  /* 0x0000004047de7824 */ /* 0x000fe400078e00ff */
[----:B------:R-:W-:Y:S01]  /*6130*/  STG.E desc[UR10][R194.64], R125 ;  /* 0x0000007dc2007986 */ /* 0x000fe2000c10190a */
[----:B------:R-:W-:Y:S01]  /*6140*/  LEA R178, P2, R178, R56, 0x8 ;  /* 0x00000038b2b27211 */ /* 0x000fe200078440ff */
[----:B------:R-:W-:Y:S02]  /*6150*/  IMAD.WIDE.U32 R18, R177, 0x4, R18 ;  /* 0x00000004b1127825 */ /* 0x000fe400078e0012 */
[----:B------:R-:W-:Y:S01]  /*6160*/  STG.E desc[UR10][R194.64+0x80], R127 ;  /* 0x0000807fc2007986 */ /* 0x000fe2000c10190a */
[----:B------:R-:W-:Y:S01]  /*6170*/  LEA.HI.X R183, R5, R57, RZ, 0x2, P5 ;  /* 0x0000003905b77211 */ /* 0x000fe200028f14ff */
[----:B------:R-:W-:-:S02]  /*6180*/  IMAD.SHL.U32 R219, R70, 0x40, RZ ;  /* 0x0000004046db7824 */ /* 0x000fc400078e00ff */
[----:B---3--:R-:W-:Y:S01]  /*6190*/  STG.E desc[UR10][R152.64], R116 ;  /* 0x0000007498007986 */ /* 0x008fe2000c10190a */
[-C--:B------:R-:W-:Y:S01]  /*61a0*/  LEA R8, P3, R71, R56.reuse, 0x8 ;  /* 0x0000003847087211 */ /* 0x080fe200078640ff */
[----:B------:R-:W-:Y:S02]  /*61b0*/  IMAD.WIDE.U32 R186, R177, 0x4, R186 ;  /* 0x00000004b1ba7825 */ /* 0x000fe400078e00ba */
[----:B------:R-:W-:Y:S01]  /*61c0*/  STG.E desc[UR10][R152.64+0x80], R118 ;  /* 0x0000807698007986 */ /* 0x000fe2000c10190a */
[----:B------:R-:W-:Y:S01]  /*61d0*/  LEA.HI.X R13, R3, R57, RZ, 0x2, P6 ;  /* 0x00000039030d7211 */ /* 0x000fe200030f14ff */
[----:B------:R-:W-:Y:S02]  /*61e0*/  IMAD.SHL.U32 R214, R69, 0x40, RZ ;  /* 0x0000004045d67824 */ /* 0x000fe400078e00ff */
[----:B------:R-:W-:Y:S01]  /*61f0*/  STG.E desc[UR10][R192.64], R112 ;  /* 0x00000070c0007986 */ /* 0x000fe2000c10190a */
[----:B------:R-:W-:Y:S01]  /*6200*/  LEA R70, P4, R70, R56, 0x8 ;  /* 0x0000003846467211 */ /* 0x000fe200078840ff */
[----:B------:R-:W-:-:S02]  /*6210*/  IMAD.WIDE.U32 R16, R177, 0x4, R16 ;  /* 0x00000004b1107825 */ /* 0x000fc400078e0010 */
        /* <DEDUP_REMOVED lines=9> */
[----:B------:R-:W-:Y:S01]  /*62b0*/  LEA.HI.X R179, R0, R57, RZ, 0x2, P2 ;  /* 0x0000003900b37211 */ /* 0x000fe200010f14ff */
[----:B------:R-:W-:Y:S02]  /*62c0*/  IMAD.WIDE.U32 R14, R177, 0x4, R14 ;  /* 0x00000004b10e7825 */ /* 0x000fe400078e000e */
[----:B------:R-:W-:Y:S01]  /*62d0*/  STG.E desc[UR10][R190.64+0x80], R115 ;  /* 0x00008073be007986 */ /* 0x000fe2000c10190a */
[----:B------:R-:W-:Y:S01]  /*62e0*/  LEA R68, P6, R68, R56, 0x8 ;  /* 0x0000003844447211 */ /* 0x000fe200078c40ff */
[----:B------:R-:W-:-:S02]  /*62f0*/  IMAD.SHL.U32 R212, R67, 0x40, RZ ;  /* 0x0000004043d47824 */ /* 0x000fc400078e00ff */
[----:B------:R-:W-:Y:S01]  /*6300*/  STG.E desc[UR10][R20.64], R108 ;  /* 0x0000006c14007986 */ /* 0x000fe2000c10190a */
[-C--:B------:R-:W-:Y:S01]  /*6310*/  LEA.HI.X R9, R222, R57.reuse, RZ, 0x2, P3 ;  /* 0x00000039de097211 */ /* 0x080fe200018f14ff */
[----:B------:R-:W-:Y:S02]  /*6320*/  IMAD.WIDE.U32 R182, R177, 0x4, R182 ;  /* 0x00000004b1b67825 */ /* 0x000fe400078e00b6 */
[----:B------:R-:W-:Y:S01]  /*6330*/  STG.E desc[UR10][R20.64+0x80], R110 ;  /* 0x0000806e14007986 */ /* 0x000fe2000c10190a */
[----:B------:R-:W-:Y:S01]  /*6340*/  LEA R4, P0, R67, R56, 0x8 ;  /* 0x0000003843047211 */ /* 0x000fe200078040ff */
[----:B------:R-:W-:Y:S02]  /*6350*/  IMAD.WIDE.U32 R12, R177, 0x4, R12 ;  /* 0x00000004b10c7825 */ /* 0x000fe400078e000c */
[----:B------:R-:W-:Y:S01]  /*6360*/  STG.E desc[UR10][R188.64], R104 ;  /* 0x00000068bc007986 */ /* 0x000fe2000c10190a */
[----:B------:R-:W-:-:S03]  /*6370*/  LEA.HI.X R71, R219, R57, RZ, 0x2, P4 ;  /* 0x00000039db477211 */ /* 0x000fc600020f14ff */
[----:B------:R-:W-:Y:S01]  /*6380*/  STG.E desc[UR10][R188.64+0x80], R106 ;  /* 0x0000806abc007986 */ /* 0x000fe2000c10190a */
[----:B------:R-:W-:Y:S01]  /*6390*/  LEA.HI.X R7, R214, R57, RZ, 0x2, P5 ;  /* 0x00000039d6077211 */ /* 0x000fe200028f14ff */
[C---:B------:R-:W-:Y:S02]  /*63a0*/  IMAD.WIDE.U32 R180, R177.reuse, 0x4, R180 ;  /* 0x00000004b1b47825 */ /* 0x040fe400078e00b4 */
[----:B------:R-:W-:Y:S04]  /*63b0*/  STG.E desc[UR10][R18.64], R109 ;  /* 0x0000006d12007986 */ /* 0x000fe8000c10190a */
[----:B------:R-:W-:Y:S01]  /*63c0*/  STG.E desc[UR10][R18.64+0x80], R111 ;  /* 0x0000806f12007986 */ /* 0x000fe2000c10190a */
[----:B------:R-:W-:-:S03]  /*63d0*/  IMAD.WIDE.U32 R10, R177, 0x4, R10 ;  /* 0x00000004b10a7825 */ /* 0x000fc600078e000a */
[----:B------:R-:W-:Y:S01]  /*63e0*/  STG.E desc[UR10][R186.64], R105 ;  /* 0x00000069ba007986 */ /* 0x000fe2000c10190a */
[----:B------:R-:W-:-:S03]  /*63f0*/  LEA.HI.X R69, R216, R57, RZ, 0x2, P6 ;  /* 0x00000039d8457211 */ /* 0x000fc600030f14ff */
[----:B------:R-:W-:Y:S01]  /*6400*/  STG.E desc[UR10][R186.64+0x80], R107 ;  /* 0x0000806bba007986 */ /* 0x000fe2000c10190a */
[----:B------:R-:W-:-:S03]  /*6410*/  IMAD.WIDE.U32 R178, R177, 0x4, R178 ;  /* 0x00000004b1b27825 */ /* 0x000fc600078e00b2 */
[----:B------:R-:W-:Y:S01]  /*6420*/  STG.E desc[UR10][R16.64], R100 ;  /* 0x0000006410007986 */ /* 0x000fe2000c10190a */
[----:B------:R-:W-:-:S03]  /*6430*/  LEA.HI.X R5, R212, R57, RZ, 0x2, P0 ;  /* 0x00000039d4057211 */ /* 0x000fc600000f14ff */
[----:B------:R-:W-:Y:S01]  /*6440*/  STG.E desc[UR10][R16.64+0x80], R102 ;  /* 0x0000806610007986 */ /* 0x000fe2000c10190a */
[----:B------:R-:W-:-:S03]  /*6450*/  IMAD.WIDE.U32 R8, R177, 0x4, R8 ;  /* 0x00000004b1087825 */ /* 0x000fc600078e0008 */
[----:B------:R-:W-:Y:S01]  /*6460*/  STG.E desc[UR10][R184.64], R96 ;  /* 0x00000060b8007986 */ /* 0x000fe2000c10190a */
[----:B------:R-:W-:-:S03]  /*6470*/  IMAD.WIDE.U32 R70, R177, 0x4, R70 ;  /* 0x00000004b1467825 */ /* 0x000fc600078e0046 */
[----:B------:R-:W-:Y:S01]  /*6480*/  STG.E desc[UR10][R184.64+0x80], R98 ;  /* 0x00008062b8007986 */ /* 0x000fe2000c10190a */
[----:B------:R-:W-:-:S03]  /*6490*/  IMAD.WIDE.U32 R6, R177, 0x4, R6 ;  /* 0x00000004b1067825 */ /* 0x000fc600078e0006 */
[----:B------:R-:W-:Y:S04]  /*64a0*/  STG.E desc[UR10][R14.64], R101 ;  /* 0x000000650e007986 */ /* 0x000fe8000c10190a */
[----:B------:R-:W-:Y:S04]  /*64b0*/  STG.E desc[UR10][R14.64+0x80], R103 ;  /* 0x000080670e007986 */ /* 0x000fe8000c10190a */
[----:B------:R-:W1:Y:S04]  /*64c0*/  LDS.128 R16, [R210] ;  /* 0x00000000d2107984 */ /* 0x000e680000000c00 */
[----:B------:R-:W-:Y:S04]  /*64d0*/  STG.E desc[UR10][R182.64], R97 ;  /* 0x00000061b6007986 */ /* 0x000fe8000c10190a */
[----:B------:R-:W-:Y:S04]  /*64e0*/  STG.E desc[UR10][R182.64+0x80], R99 ;  /* 0x00008063b6007986 */ /* 0x000fe8000c10190a */
[----:B------:R-:W2:Y:S01]  /*64f0*/  LDS.128 R20, [R210+0x100] ;  /* 0x00010000d2147984 */ /* 0x000ea20000000c00 */
[----:B------:R-:W-:-:S03]  /*6500*/  IMAD.WIDE.U32 R68, R177, 0x4, R68 ;  /* 0x00000004b1447825 */ /* 0x000fc600078e0044 */
[----:B------:R-:W-:Y:S04]  /*6510*/  STG.E desc[UR10][R12.64], R92 ;  /* 0x0000005c0c007986 */ /* 0x000fe8000c10190a */
[----:B------:R-:W-:Y:S01]  /*6520*/  STG.E desc[UR10][R12.64+0x80], R94 ;  /* 0x0000805e0c007986 */ /* 0x000fe2000c10190a */
[----:B------:R-:W-:-:S03]  /*6530*/  IMAD.WIDE.U32 R4, R177, 0x4, R4 ;  /* 0x00000004b1047825 */ /* 0x000fc600078e0004 */
[----:B------:R-:W-:Y:S04]  /*6540*/  STG.E desc[UR10][R180.64], R88 ;  /* 0x00000058b4007986 */ /* 0x000fe8000c10190a */
[----:B------:R-:W-:Y:S04]  /*6550*/  STG.E desc[UR10][R180.64+0x80], R90 ;  /* 0x0000805ab4007986 */ /* 0x000fe8000c10190a */
[----:B------:R-:W-:Y:S04]  /*6560*/  STG.E desc[UR10][R10.64], R93 ;  /* 0x0000005d0a007986 */ /* 0x000fe8000c10190a */
[----:B------:R-:W-:Y:S04]  /*6570*/  STG.E desc[UR10][R10.64+0x80], R95 ;  /* 0x0000805f0a007986 */ /* 0x000fe8000c10190a */
[----:B------:R-:W3:Y:S04]  /*6580*/  LDS.128 R12, [R210+0x200] ;  /* 0x00020000d20c7984 */ /* 0x000ee80000000c00 */
[----:B------:R-:W-:Y:S04]  /*6590*/  STG.E desc[UR10][R178.64], R89 ;  /* 0x00000059b2007986 */ /* 0x000fe8000c10190a */
[----:B------:R-:W-:Y:S04]  /*65a0*/  STG.E desc[UR10][R178.64+0x80], R91 ;  /* 0x0000805bb2007986 */ /* 0x000fe8000c10190a */
[----:B------:R-:W4:Y:S04]  /*65b0*/  LDS.128 R40, [R210+0x300] ;  /* 0x00030000d2287984 */ /* 0x000f280000000c00 */
[----:B0-----:R-:W-:Y:S04]  /*65c0*/  STG.E desc[UR10][R8.64], R72 ;  /* 0x0000004808007986 */ /* 0x001fe8000c10190a */
[----:B------:R-:W-:Y:S04]  /*65d0*/  STG.E desc[UR10][R8.64+0x80], R74 ;  /* 0x0000804a08007986 */ /* 0x000fe8000c10190a */
[----:B------:R-:W-:Y:S04]  /*65e0*/  STG.E desc[UR10][R70.64], R76 ;  /* 0x0000004c46007986 */ /* 0x000fe8000c10190a */
[----:B------:R-:W-:Y:S04]  /*65f0*/  STG.E desc[UR10][R70.64+0x80], R78 ;  /* 0x0000804e46007986 */ /* 0x000fe8000c10190a */
[----:B------:R-:W-:Y:S04]  /*6600*/  STG.E desc[UR10][R6.64], R73 ;  /* 0x0000004906007986 */ /* 0x000fe8000c10190a */
[----:B------:R-:W-:Y:S04]  /*6610*/  STG.E desc[UR10][R6.64+0x80], R75 ;  /* 0x0000804b06007986 */ /* 0x000fe8000c10190a */
[----:B------:R-:W0:Y:S04]  /*6620*/  LDS.128 R8, [R210+0x400] ;  /* 0x00040000d2087984 */ /* 0x000e280000000c00 */
[----:B------:R-:W5:Y:S04]  /*6630*/  LDS.128 R72, [R210+0x500] ;  /* 0x00050000d2487984 */ /* 0x000f680000000c00 */
[----:B------:R-:W-:Y:S04]  /*6640*/  STG.E desc[UR10][R68.64], R77 ;  /* 0x0000004d44007986 */ /* 0x000fe8000c10190a */
[----:B------:R-:W-:Y:S01]  /*6650*/  STG.E desc[UR10][R68.64+0x80], R79 ;  /* 0x0000804f44007986 */ /* 0x000fe2000c10190a */
[----:B------:R-:W-:-:S03]  /*6660*/  IMAD.SHL.U32 R176, R66, 0x40, RZ ;  /* 0x0000004042b07824 */ /* 0x000fc600078e00ff */
[----:B------:R-:W-:Y:S04]  /*6670*/  STG.E desc[UR10][R4.64], R80 ;  /* 0x0000005004007986 */ /* 0x000fe8000c10190a */
[----:B------:R-:W-:Y:S01]  /*6680*/  STG.E desc[UR10][R4.64+0x80], R82 ;  /* 0x0000805204007986 */ /* 0x000fe2000c10190a */
[----:B------:R-:W-:-:S03]  /*6690*/  IMAD.SHL.U32 R234, R65, 0x40, RZ ;  /* 0x0000004041ea7824 */ /* 0x000fc600078e00ff */
[----:B------:R-:W5:Y:S01]  /*66a0*/  LDS.128 R4, [R210+0x600] ;  /* 0x00060000d2047984 */ /* 0x000f620000000c00 */
[----:B------:R-:W-:-:S03]  /*66b0*/  LEA R66, P1, R66, R56, 0x8 ;  /* 0x0000003842427211 */ /* 0x000fc600078240ff */
[----:B------:R-:W5:Y:S01]  /*66c0*/  LDS.128 R68, [R210+0x700] ;  /* 0x00070000d2447984 */ /* 0x000f620000000c00 */
[C---:B------:R-:W-:Y:S01]  /*66d0*/  IMAD.SHL.U32 R233, R64.reuse, 0x40, RZ ;  /* 0x0000004040e97824 */ /* 0x040fe200078e00ff */
[-C--:B------:R-:W-:Y:S01]  /*66e0*/  LEA R2, P2, R65, R56.reuse, 0x8 ;  /* 0x0000003841027211 */ /* 0x080fe200078440ff */
[C---:B------:R-:W-:Y:S01]  /*66f0*/  IMAD.SHL.U32 R232, R63.reuse, 0x40, RZ ;  /* 0x000000403fe87824 */ /* 0x040fe200078e00ff */
[-C--:B------:R-:W-:Y:S01]  /*6700*/  LEA R64, P3, R64, R56.reuse, 0x8 ;  /* 0x0000003840407211 */ /* 0x080fe200078640ff */
[C---:B------:R-:W-:Y:S01]  /*6710*/  IMAD.SHL.U32 R231, R62.reuse, 0x40, RZ ;  /* 0x000000403ee77824 */ /* 0x040fe200078e00ff */
[-C--:B------:R-:W-:Y:S01]  /*6720*/  LEA R172, P4, R63, R56.reuse, 0x8 ;  /* 0x000000383fac7211 */ /* 0x080fe200078840ff */
[----:B------:R-:W-:Y:S01]  /*6730*/  IMAD.SHL.U32 R230, R61, 0x40, RZ ;  /* 0x000000403de67824 */ /* 0x000fe200078e00ff */
[-C--:B------:R-:W-:Y:S01]  /*6740*/  LEA R62, P5, R62, R56.reuse, 0x8 ;  /* 0x000000383e3e7211 */ /* 0x080fe200078a40ff */
[----:B------:R-:W-:Y:S01]  /*6750*/  IMAD.SHL.U32 R229, R60, 0x40, RZ ;  /* 0x000000403ce57824 */ /* 0x000fe200078e00ff */
[----:B------:R-:W-:Y:S01]  /*6760*/  LEA.HI.X R67, R176, R57, RZ, 0x2, P1 ;  /* 0x00000039b0437211 */ /* 0x000fe200008f14ff */
[----:B------:R-:W-:Y:S01]  /*6770*/  IMAD.SHL.U32 R228, R59, 0x40, RZ ;  /* 0x000000403be47824 */ /* 0x000fe200078e00ff */
[----:B------:R-:W-:-:S02]  /*6780*/  LEA R174, P6, R61, R56, 0x8 ;  /* 0x000000383dae7211 */ /* 0x000fc400078c40ff */
[-C--:B------:R-:W-:Y:S01]  /*6790*/  LEA.HI.X R3, R234, R57.reuse, RZ, 0x2, P2 ;  /* 0x00000039ea037211 */ /* 0x080fe200010f14ff */
[----:B------:R-:W-:Y:S01]  /*67a0*/  IMAD.SHL.U32 R227, R58, 0x40, RZ ;  /* 0x000000403ae37824 */ /* 0x000fe200078e00ff */
[-C--:B------:R-:W-:Y:S02]  /*67b0*/  LEA R60, P0, R60, R56.reuse, 0x8 ;  /* 0x000000383c3c7211 */ /* 0x080fe400078040ff */
[-C--:B------:R-:W-:Y:S01]  /*67c0*/  LEA.HI.X R65, R233, R57.reuse, RZ, 0x2, P3 ;  /* 0x00000039e9417211 */ /* 0x080fe200018f14ff */
[----:B------:R-:W-:Y:S01]  /*67d0*/  IMAD.SHL.U32 R226, R55, 0x40, RZ ;  /* 0x0000004037e27824 */ /* 0x000fe200078e00ff */
[-C--:B------:R-:W-:Y:S02]  /*67e0*/  LEA R242, P1, R59, R56.reuse, 0x8 ;  /* 0x000000383bf27211 */ /* 0x080fe400078240ff */
[-C--:B------:R-:W-:Y:S01]  /*67f0*/  LEA.HI.X R173, R232, R57.reuse, RZ, 0x2, P4 ;  /* 0x00000039e8ad7211 */ /* 0x080fe200020f14ff */
[----:B------:R-:W-:Y:S01]  /*6800*/  IMAD.SHL.U32 R225, R54, 0x40, RZ ;  /* 0x0000004036e17824 */ /* 0x000fe200078e00ff */
[----:B------:R-:W-:Y:S01]  /*6810*/  LEA R58, P2, R58, R56, 0x8 ;  /* 0x000000383a3a7211 */ /* 0x000fe200078440ff */
[----:B------:R-:W-:Y:S01]  /*6820*/  IMAD.WIDE.U32 R66, R177, 0x4, R66 ;  /* 0x00000004b1427825 */ /* 0x000fe200078e0042 */
[----:B------:R-:W-:-:S02]  /*6830*/  LEA.HI.X R63, R231, R57, RZ, 0x2, P5 ;  /* 0x00000039e73f7211 */ /* 0x000fc400028f14ff */
[-C--:B------:R-:W-:Y:S01]  /*6840*/  LEA R244, P3, R55, R56.reuse, 0x8 ;  /* 0x0000003837f47211 */ /* 0x080fe200078640ff */
[----:B------:R-:W-:Y:S01]  /*6850*/  IMAD.SHL.U32 R224, R51, 0x40, RZ ;  /* 0x0000004033e07824 */ /* 0x000fe200078e00ff */
[-C--:B------:R-:W-:Y:S01]  /*6860*/  LEA.HI.X R175, R230, R57.reuse, RZ, 0x2, P6 ;  /* 0x00000039e6af7211 */ /* 0x080fe200030f14ff */
[----:B------:R-:W-:Y:S01]  /*6870*/  IMAD.WIDE.U32 R2, R177, 0x4, R2 ;  /* 0x00000004b1027825 */ /* 0x000fe200078e0002 */
        /* <DEDUP_REMOVED lines=10> */
[-C--:B------:R-:W-:Y:S01]  /*6920*/  LEA R222, P0, R47, R56.reuse, 0x8 ;  /* 0x000000382fde7211 */ /* 0x080fe200078040ff */
[----:B------:R-:W-:Y:S01]  /*6930*/  STG.E desc[UR10][R66.64], R84 ;  /* 0x0000005442007986 */ /* 0x000fe2000c10190a */
[-C--:B------:R-:W-:Y:S01]  /*6940*/  LEA.HI.X R245, R226, R57.reuse, RZ, 0x2, P3 ;  /* 0x00000039e2f57211 */ /* 0x080fe200018f14ff */
[C---:B------:R-:W-:Y:S01]  /*6950*/  IMAD.SHL.U32 R220, R46.reuse, 0x40, RZ ;  /* 0x000000402edc7824 */ /* 0x040fe200078e00ff */
[-C--:B------:R-:W-:Y:S01]  /*6960*/  LEA R46, P1, R46, R56.reuse, 0x8 ;  /* 0x000000382e2e7211 */ /* 0x080fe200078240ff */
[----:B------:R-:W-:Y:S01]  /*6970*/  IMAD.WIDE.U32 R62, R177, 0x4, R62 ;  /* 0x00000004b13e7825 */ /* 0x000fe200078e003e */
[-C--:B------:R-:W-:Y:S01]  /*6980*/  LEA.HI.X R55, R225, R57.reuse, RZ, 0x2, P4 ;  /* 0x00000039e1377211 */ /* 0x080fe200020f14ff */
[----:B------:R-:W-:Y:S01]  /*6990*/  STG.E desc[UR10][R66.64+0x80], R86 ;  /* 0x0000805642007986 */ /* 0x000fe2000c10190a */
[C---:B------:R-:W-:Y:S01]  /*69a0*/  LEA R228, P2, R37.reuse, R56, 0x8 ;  /* 0x0000003825e47211 */ /* 0x040fe200078440ff */
[----:B------:R-:W-:Y:S01]  /*69b0*/  IMAD.SHL.U32 R218, R37, 0x40, RZ ;  /* 0x0000004025da7824 */ /* 0x000fe200078e00ff */
[-C--:B------:R-:W-:Y:S01]  /*69c0*/  LEA.HI.X R233, R224, R57.reuse, RZ, 0x2, P5 ;  /* 0x00000039e0e97211 */ /* 0x080fe200028f14ff */
[----:B------:R-:W-:Y:S01]  /*69d0*/  IMAD.WIDE.U32 R174, R177, 0x4, R174 ;  /* 0x00000004b1ae7825 */ /* 0x000fe200078e00ae */
[----:B------:R-:W-:Y:S01]  /*69e0*/  STG.E desc[UR10][R2.64], R81 ;  /* 0x0000005102007986 */ /* 0x000fe2000c10190a */
[----:B------:R-:W-:-:S02]  /*69f0*/  LEA.HI.X R51, R223, R57, RZ, 0x2, P6 ;  /* 0x00000039df337211 */ /* 0x000fc400030f14ff */
[C---:B------:R-:W-:Y:S01]  /*6a00*/  IMAD.SHL.U32 R217, R36.reuse, 0x40, RZ ;  /* 0x0000004024d97824 */ /* 0x040fe200078e00ff */
[----:B------:R-:W-:Y:S01]  /*6a10*/  STG.E desc[UR10][R2.64+0x80], R83 ;  /* 0x0000805302007986 */ /* 0x000fe2000c10190a */
[----:B------:R-:W-:Y:S01]  /*6a20*/  IMAD.WIDE.U32 R60, R177, 0x4, R60 ;  /* 0x00000004b13c7825 */ /* 0x000fe200078e003c */
[-C--:B------:R-:W-:Y:S02]  /*6a30*/  LEA R36, P3, R36, R56.reuse, 0x8 ;  /* 0x0000003824247211 */ /* 0x080fe400078640ff */
[----:B------:R-:W-:Y:S01]  /*6a40*/  STG.E desc[UR10][R64.64], R85 ;  /* 0x0000005540007986 */ /* 0x000fe2000c10190a */
[C---:B------:R-:W-:Y:S01]  /*6a50*/  IMAD.SHL.U32 R215, R33.reuse, 0x40, RZ ;  /* 0x0000004021d77824 */ /* 0x040fe200078e00ff */
[----:B------:R-:W-:Y:S01]  /*6a60*/  LEA R214, P4, R33, R56, 0x8 ;  /* 0x0000003821d67211 */ /* 0x000fe200078840ff */
        /* <DEDUP_REMOVED lines=8> */
[----:B------:R-:W-:Y:S01]  /*6af0*/  IMAD.SHL.U32 R211, R31, 0x40, RZ ;  /* 0x000000401fd37824 */ /* 0x000fe200078e00ff */
[----:B------:R-:W-:Y:S01]  /*6b00*/  LEA.HI.X R47, R220, R57, RZ, 0x2, P1 ;  /* 0x00000039dc2f7211 */ /* 0x000fe200008f14ff */
[----:B------:R-:W-:Y:S01]  /*6b10*/  IMAD.WIDE.U32 R244, R177, 0x4, R244 ;  /* 0x00000004b1f47825 */ /* 0x000fe200078e00f4 */
[----:B------:R-:W-:Y:S01]  /*6b20*/  STG.E desc[UR10][R62.64], R160 ;  /* 0x000000a03e007986 */ /* 0x000fe2000c10190a */
[----:B------:R-:W-:-:S02]  /*6b30*/  LEA R212, P6, R31, R56, 0x8 ;  /* 0x000000381fd47211 */ /* 0x000fc400078c40ff */
[----:B------:R-:W-:Y:S01]  /*6b40*/  IMAD.SHL.U32 R235, R30, 0x40, RZ ;  /* 0x000000401eeb7824 */ /* 0x000fe200078e00ff */
[----:B------:R-:W-:Y:S01]  /*6b50*/  STG.E desc[UR10][R62.64+0x80], R162 ;  /* 0x000080a23e007986 */ /* 0x000fe2000c10190a */
[-C--:B------:R-:W-:Y:S01]  /*6b60*/  LEA.HI.X R229, R218, R57.reuse, RZ, 0x2, P2 ;  /* 0x00000039dae57211 */ /* 0x080fe200010f14ff */
[----:B------:R-:W-:Y:S01]  /*6b70*/  IMAD.WIDE.U32 R54, R177, 0x4, R54 ;  /* 0x00000004b1367825 */ /* 0x000fe200078e0036 */
[-C--:B------:R-:W-:Y:S01]  /*6b80*/  LEA R30, P0, R30, R56.reuse, 0x8 ;  /* 0x000000381e1e7211 */ /* 0x080fe200078040ff */
[----:B------:R-:W-:Y:S01]  /*6b90*/  STG.E desc[UR10][R174.64], R157 ;  /* 0x0000009dae007986 */ /* 0x000fe2000c10190a */
[----:B------:R-:W-:Y:S01]  /*6ba0*/  LEA.HI.X R37, R217, R57, RZ, 0x2, P3 ;  /* 0x00000039d9257211 */ /* 0x000fe200018f14ff */
[----:B------:R-:W-:Y:S02]  /*6bb0*/  IMAD.SHL.U32 R240, R29, 0x40, RZ ;  /* 0x000000401df07824 */ /* 0x000fe400078e00ff */
[----:B------:R-:W-:Y:S01]  /*6bc0*/  STG.E desc[UR10][R174.64+0x80], R159 ;  /* 0x0000809fae007986 */ /* 0x000fe2000c10190a */
[----:B------:R-:W-:Y:S01]  /*6bd0*/  IMAD.WIDE.U32 R232, R177, 0x4, R232 ;  /* 0x00000004b1e87825 */ /* 0x000fe200078e00e8 */
[----:B------:R-:W-:-:S02]  /*6be0*/  LEA R216, P1, R29, R56, 0x8 ;  /* 0x000000381dd87211 */ /* 0x000fc400078240ff */
[----:B------:R-:W-:Y:S01]  /*6bf0*/  STG.E desc[UR10][R60.64], R161 ;  /* 0x000000a13c007986 */ /* 0x000fe2000c10190a */
[C---:B------:R-:W-:Y:S01]  /*6c00*/  IMAD.SHL.U32 R239, R28.reuse, 0x40, RZ ;  /* 0x000000401cef7824 */ /* 0x040fe200078e00ff */
[-C--:B------:R-:W-:Y:S01]  /*6c10*/  LEA.HI.X R215, R215, R57.reuse, RZ, 0x2, P4 ;  /* 0x00000039d7d77211 */ /* 0x080fe200020f14ff */
[----:B------:R-:W-:Y:S01]  /*6c20*/  IMAD.WIDE.U32 R50, R177, 0x4, R50 ;  /* 0x00000004b1327825 */ /* 0x000fe200078e0032 */
[----:B------:R-:W-:Y:S01]  /*6c30*/  STG.E desc[UR10][R60.64+0x80], R163 ;  /* 0x000080a33c007986 */ /* 0x000fe2000c10190a */
[-C--:B------:R-:W-:Y:S02]  /*6c40*/  LEA R28, P2, R28, R56.reuse, 0x8 ;  /* 0x000000381c1c7211 */ /* 0x080fe400078440ff */
[----:B------:R-:W-:Y:S01]  /*6c50*/  IMAD.SHL.U32 R238, R27, 0x40, RZ ;  /* 0x000000401bee7824 */ /* 0x000fe200078e00ff */
[----:B------:R-:W-:Y:S01]  /*6c60*/  STG.E desc[UR10][R242.64], R164 ;  /* 0x000000a4f2007986 */ /* 0x000fe2000c10190a */
[----:B------:R-:W-:Y:S01]  /*6c70*/  IMAD.SHL.U32 R237, R26, 0x40, RZ ;  /* 0x000000401aed7824 */ /* 0x000fe200078e00ff */
[----:B------:R-:W-:Y:S01]  /*6c80*/  LEA.HI.X R33, R213, R57, RZ, 0x2, P5 ;  /* 0x00000039d5217211 */ /* 0x000fe200028f14ff */
[----:B------:R-:W-:Y:S01]  /*6c90*/  IMAD.WIDE.U32 R222, R177, 0x4, R222 ;  /* 0x00000004b1de7825 */ /* 0x000fe200078e00de */
[----:B------:R-:W-:Y:S01]  /*6ca0*/  STG.E desc[UR10][R242.64+0x80], R166 ;  /* 0x000080a6f2007986 */ /* 0x000fe2000c10190a */
[----:B------:R-:W-:-:S02]  /*6cb0*/  LEA R218, P3, R27, R56, 0x8 ;  /* 0x000000381bda7211 */ /* 0x000fc400078640ff */
[-C--:B------:R-:W-:Y:S01]  /*6cc0*/  LEA R26, P4, R26, R56.reuse, 0x8 ;  /* 0x000000381a1a7211 */ /* 0x080fe200078840ff */
[----:B------:R-:W-:Y:S01]  /*6cd0*/  STG.E desc[UR10][R58.64], R168 ;  /* 0x000000a83a007986 */ /* 0x000fe2000c10190a */
[-C--:B------:R-:W-:Y:S01]  /*6ce0*/  LEA R220, P5, R25, R56.reuse, 0x8 ;  /* 0x0000003819dc7211 */ /* 0x080fe200078a40ff */
[----:B------:R-:W-:Y:S01]  /*6cf0*/  IMAD.WIDE.U32 R46, R177, 0x4, R46 ;  /* 0x00000004b12e7825 */ /* 0x000fe200078e002e */
[-C--:B------:R-:W-:Y:S01]  /*6d00*/  LEA.HI.X R213, R211, R57.reuse, RZ, 0x2, P6 ;  /* 0x00000039d3d57211 */ /* 0x080fe200030f14ff */
[----:B------:R-:W-:Y:S01]  /*6d10*/  STG.E desc[UR10][R58.64+0x80], R170 ;  /* 0x000080aa3a007986 */ /* 0x000fe2000c10190a */
[----:B------:R-:W-:Y:S01]  /*6d20*/  LEA R56, P6, R24, R56, 0x8 ;  /* 0x0000003818387211 */ /* 0x000fe200078c40ff */
[----:B------:R-:W-:Y:S01]  /*6d30*/  IMAD.SHL.U32 R236, R25, 0x40, RZ ;  /* 0x0000004019ec7824 */ /* 0x000fe200078e00ff */
[-C--:B------:R-:W-:Y:S01]  /*6d40*/  LEA.HI.X R31, R235, R57.reuse, RZ, 0x2, P0 ;  /* 0x00000039eb1f7211 */ /* 0x080fe200000f14ff */
[----:B------:R-:W-:Y:S01]  /*6d50*/  STG.E desc[UR10][R244.64], R165 ;  /* 0x000000a5f4007986 */ /* 0x000fe2000c10190a */
[----:B------:R-:W-:Y:S01]  /*6d60*/  IMAD.WIDE.U32 R228, R177, 0x4, R228 ;  /* 0x00000004b1e47825 */ /* 0x000fe200078e00e4 */
[----:B------:R-:W-:-:S02]  /*6d70*/  LEA.HI.X R217, R240, R57, RZ, 0x2, P1 ;  /* 0x00000039f0d97211 */ /* 0x000fc400008f14ff */
[----:B------:R-:W-:Y:S01]  /*6d80*/  STG.E desc[UR10][R244.64+0x80], R167 ;  /* 0x000080a7f4007986 */ /* 0x000fe2000c10190a */
[----:B------:R-:W-:Y:S01]  /*6d90*/  IMAD.SHL.U32 R24, R24, 0x40, RZ ;  /* 0x0000004018187824 */ /* 0x000fe200078e00ff */
[-C--:B------:R-:W-:Y:S01]  /*6da0*/  LEA.HI.X R29, R239, R57.reuse, RZ, 0x2, P2 ;  /* 0x00000039ef1d7211 */ /* 0x080fe200010f14ff */
[----:B------:R-:W-:Y:S01]  /*6db0*/  IMAD.WIDE.U32 R36, R177, 0x4, R36 ;  /* 0x00000004b1247825 */ /* 0x000fe200078e0024 */
[----:B------:R-:W-:Y:S01]  /*6dc0*/  STG.E desc[UR10][R54.64], R169 ;  /* 0x000000a936007986 */ /* 0x000fe2000c10190a */
[----:B------:R-:W-:-:S03]  /*6dd0*/  LEA.HI.X R219, R238, R57, RZ, 0x2, P3 ;  /* 0x00000039eedb7211 */ /* 0x000fc600018f14ff */
[----:B------:R-:W-:Y:S01]  /*6de0*/  STG.E desc[UR10][R54.64+0x80], R171 ;  /* 0x000080ab36007986 */ /* 0x000fe2000c10190a */
[----:B------:R-:W-:-:S03]  /*6df0*/  IMAD.WIDE.U32 R214, R177, 0x4, R214 ;  /* 0x00000004b1d67825 */ /* 0x000fc600078e00d6 */
[----:B-1----:R-:W-:Y:S01]  /*6e00*/  STG.E desc[UR10][R232.64], R16 ;  /* 0x00000010e8007986 */ /* 0x002fe2000c10190a */
[----:B------:R-:W-:-:S03]  /*6e10*/  IMAD.WIDE.U32 R32, R177, 0x4, R32 ;  /* 0x00000004b1207825 */ /* 0x000fc600078e0020 */
[----:B------:R-:W-:Y:S01]  /*6e20*/  STG.E desc[UR10][R232.64+0x80], R18 ;  /* 0x00008012e8007986 */ /* 0x000fe2000c10190a */
[-C--:B------:R-:W-:Y:S01]  /*6e30*/  LEA.HI.X R27, R237, R57.reuse, RZ, 0x2, P4 ;  /* 0x00000039ed1b7211 */ /* 0x080fe200020f14ff */
[----:B------:R-:W-:Y:S02]  /*6e40*/  IMAD.WIDE.U32 R212, R177, 0x4, R212 ;  /* 0x00000004b1d47825 */ /* 0x000fe400078e00d4 */
[----:B--2---:R-:W-:Y:S01]  /*6e50*/  STG.E desc[UR10][R50.64], R20 ;  /* 0x0000001432007986 */ /* 0x004fe2000c10190a */
        /* <DEDUP_REMOVED lines=11> */
[----:B---3--:R-:W-:Y:S04]  /*6f10*/  STG.E desc[UR10][R228.64], R12 ;  /* 0x0000000ce4007986 */ /* 0x008fe8000c10190a */
[----:B------:R-:W-:Y:S01]  /*6f20*/  STG.E desc[UR10][R228.64+0x80], R14 ;  /* 0x0000800ee4007986 */ /* 0x000fe2000c10190a */
[----:B------:R-:W-:-:S03]  /*6f30*/  IMAD.WIDE.U32 R26, R177, 0x4, R26 ;  /* 0x00000004b11a7825 */ /* 0x000fc600078e001a */
[----:B----4-:R-:W-:Y:S04]  /*6f40*/  STG.E desc[UR10][R36.64], R40 ;  /* 0x0000002824007986 */ /* 0x010fe8000c10190a */
[----:B------:R-:W-:Y:S01]  /*6f50*/  STG.E desc[UR10][R36.64+0x80], R42 ;  /* 0x0000802a24007986 */ /* 0x000fe2000c10190a */
[----:B------:R-:W-:-:S03]  /*6f60*/  IMAD.WIDE.U32 R220, R177, 0x4, R220 ;  /* 0x00000004b1dc7825 */ /* 0x000fc600078e00dc */
[----:B------:R-:W-:Y:S04]  /*6f70*/  STG.E desc[UR10][R214.64], R13 ;  /* 0x0000000dd6007986 */ /* 0x000fe8000c10190a */
[----:B------:R-:W-:Y:S01]  /*6f80*/  STG.E desc[UR10][R214.64+0x80], R15 ;  /* 0x0000800fd6007986 */ /* 0x000fe2000c10190a */
[----:B------:R-:W-:-:S03]  /*6f90*/  IMAD.WIDE.U32 R56, R177, 0x4, R56 ;  /* 0x00000004b1387825 */ /* 0x000fc600078e0038 */
[----:B------:R-:W-:Y:S04]  /*6fa0*/  STG.E desc[UR10][R32.64], R41 ;  /* 0x0000002920007986 */ /* 0x000fe8000c10190a */
[----:B------:R-:W-:Y:S04]  /*6fb0*/  STG.E desc[UR10][R32.64+0x80], R43 ;  /* 0x0000802b20007986 */ /* 0x000fe8000c10190a */
[----:B0-----:R-:W-:Y:S04]  /*6fc0*/  STG.E desc[UR10][R212.64], R8 ;  /* 0x00000008d4007986 */ /* 0x001fe8000c10190a */
[----:B------:R-:W-:Y:S04]  /*6fd0*/  STG.E desc[UR10][R212.64+0x80], R10 ;  /* 0x0000800ad4007986 */ /* 0x000fe8000c10190a */
[----:B-----5:R-:W-:Y:S04]  /*6fe0*/  STG.E desc[UR10][R30.64], R72 ;  /* 0x000000481e007986 */ /* 0x020fe8000c10190a */
[----:B------:R-:W-:Y:S04]  /*6ff0*/  STG.E desc[UR10][R30.64+0x80], R74 ;  /* 0x0000804a1e007986 */ /* 0x000fe8000c10190a */
        /* <DEDUP_REMOVED lines=11> */
[----:B------:R-:W-:Y:S01]  /*70b0*/  STG.E desc[UR10][R56.64+0x80], R71 ;  /* 0x0000804738007986 */ /* 0x000fe2000c10190a */
[----:B------:R-:W-:Y:S05]  /*70c0*/  EXIT ;  /* 0x000000000000794d */ /* 0x000fea0003800000 */
.L_x_0:
[----:B------:R-:W-:-:S00]  /*70d0*/  BRA `(.L_x_0) ;  /* 0xfffffffc00fc7947 */ /* 0x000fc0000383ffff */
[----:B------:R-:W-:-:S00]  /*70e0*/  NOP ;  /* 0x0000000000007918 */ /* 0x000fc00000000000 */
        /* <DEDUP_REMOVED lines=9> */
.L_x_1:


//--------------------- .nv.shared.gluon_mma      --------------------------
	.section	.nv.shared.gluon_mma,"aw",@nobits
	.sectionflags	@""
	.align	16
	.zero		1024


//--------------------- .nv.shared.reserved.0     --------------------------
	.section	.nv.shared.reserved.0,"aw",@nobits
	.weak		__nv_reservedSMEM_offset_0_alias
	.size		__nv_reservedSMEM_offset_0_alias, 0, 0
	.other		__nv_reservedSMEM_offset_0_alias,@"STO_CUDA_RESERVED_SHARED STV_DEFAULT"
__nv_reservedSMEM_offset_0_alias:
	.zero		0


//--------------------- .nv.constant0.gluon_mma   --------------------------
	.section	.nv.constant0.gluon_mma,"a",@progbits
	.sectionflags	@""
	.align	4
.nv.constant0.gluon_mma:
	.zero		568


//--------------------- SYMBOLS --------------------------

	.type		.nv.reservedSmem.offset0,@object
	.size		.nv.reservedSmem.offset0,0x4
